//
// Generated by NVIDIA NVVM Compiler
//
// Compiler Build ID: CL-36424714
// Cuda compilation tools, release 13.0, V13.0.88
// Based on NVVM 20.0.0
//

.version 9.0
.target sm_100
.address_size 64

	// .globl	_Z13AverageFinderPiS_iiiiii
.extern .func  (.param .b32 func_retval0) vprintf
(
	.param .b64 vprintf_param_0,
	.param .b64 vprintf_param_1
)
;
.global .align 1 .b8 $str[24] = {37, 100, 32, 105, 115, 32, 99, 108, 111, 115, 101, 44, 32, 82, 77, 83, 68, 32, 58, 32, 37, 102, 10};

.visible .entry _Z13AverageFinderPiS_iiiiii(
	.param .u64 .ptr .align 1 _Z13AverageFinderPiS_iiiiii_param_0,
	.param .u64 .ptr .align 1 _Z13AverageFinderPiS_iiiiii_param_1,
	.param .u32 _Z13AverageFinderPiS_iiiiii_param_2,
	.param .u32 _Z13AverageFinderPiS_iiiiii_param_3,
	.param .u32 _Z13AverageFinderPiS_iiiiii_param_4,
	.param .u32 _Z13AverageFinderPiS_iiiiii_param_5,
	.param .u32 _Z13AverageFinderPiS_iiiiii_param_6,
	.param .u32 _Z13AverageFinderPiS_iiiiii_param_7
)
{
	.local .align 16 .b8 	__local_depot0[16];
	.reg .b64 	%SP;
	.reg .b64 	%SPL;
	.reg .pred 	%p<19>;
	.reg .b32 	%r<304>;
	.reg .b64 	%rd<50>;
	.reg .b64 	%fd<68>;

	mov.u64 	%SPL, __local_depot0;
	cvta.local.u64 	%SP, %SPL;
	ld.param.u64 	%rd3, [_Z13AverageFinderPiS_iiiiii_param_0];
	ld.param.u64 	%rd4, [_Z13AverageFinderPiS_iiiiii_param_1];
	ld.param.u32 	%r50, [_Z13AverageFinderPiS_iiiiii_param_3];
	ld.param.u32 	%r51, [_Z13AverageFinderPiS_iiiiii_param_4];
	ld.param.u32 	%r52, [_Z13AverageFinderPiS_iiiiii_param_5];
	ld.param.u32 	%r53, [_Z13AverageFinderPiS_iiiiii_param_6];
	ld.param.u32 	%r54, [_Z13AverageFinderPiS_iiiiii_param_7];
	cvta.to.global.u64 	%rd1, %rd4;
	cvta.to.global.u64 	%rd2, %rd3;
	mov.u32 	%r56, %ctaid.x;
	mov.u32 	%r57, %ntid.x;
	mov.u32 	%r58, %tid.x;
	mad.lo.s32 	%r1, %r56, %r57, %r58;
	mov.b32 	%r296, 0;
	min.s32 	%r59, %r51, %r52;
	setp.lt.s32 	%p1, %r59, 1;
	@%p1 bra 	$L__BB0_14;
	and.b32  	%r2, %r52, 7;
	add.s32 	%r3, %r2, -1;
	and.b32  	%r4, %r52, 3;
	and.b32  	%r5, %r52, 2147483640;
	and.b32  	%r6, %r52, 1;
	mov.b32 	%r283, 0;
	mov.u32 	%r296, %r283;
$L__BB0_2:
	setp.lt.u32 	%p2, %r52, 8;
	mad.lo.s32 	%r9, %r283, %r50, %r1;
	mov.b32 	%r291, 0;
	@%p2 bra 	$L__BB0_5;
	mov.b32 	%r285, 0;
$L__BB0_4:
	.pragma "nounroll";
	add.s32 	%r64, %r9, %r285;
	mul.lo.s32 	%r65, %r64, 3;
	mul.wide.s32 	%rd5, %r65, 4;
	add.s64 	%rd6, %rd2, %rd5;
	ld.global.u32 	%r66, [%rd6];
	ld.global.u32 	%r67, [%rd6+4];
	add.s32 	%r68, %r67, %r66;
	ld.global.u32 	%r69, [%rd6+8];
	add.s32 	%r70, %r68, %r69;
	mul.hi.s32 	%r71, %r70, 1431655766;
	shr.u32 	%r72, %r71, 31;
	add.s32 	%r73, %r71, %r72;
	add.s32 	%r74, %r73, %r296;
	ld.global.u32 	%r75, [%rd6+12];
	ld.global.u32 	%r76, [%rd6+16];
	add.s32 	%r77, %r76, %r75;
	ld.global.u32 	%r78, [%rd6+20];
	add.s32 	%r79, %r77, %r78;
	mul.hi.s32 	%r80, %r79, 1431655766;
	shr.u32 	%r81, %r80, 31;
	add.s32 	%r82, %r80, %r81;
	add.s32 	%r83, %r82, %r74;
	ld.global.u32 	%r84, [%rd6+24];
	ld.global.u32 	%r85, [%rd6+28];
	add.s32 	%r86, %r85, %r84;
	ld.global.u32 	%r87, [%rd6+32];
	add.s32 	%r88, %r86, %r87;
	mul.hi.s32 	%r89, %r88, 1431655766;
	shr.u32 	%r90, %r89, 31;
	add.s32 	%r91, %r89, %r90;
	add.s32 	%r92, %r91, %r83;
	ld.global.u32 	%r93, [%rd6+36];
	ld.global.u32 	%r94, [%rd6+40];
	add.s32 	%r95, %r94, %r93;
	ld.global.u32 	%r96, [%rd6+44];
	add.s32 	%r97, %r95, %r96;
	mul.hi.s32 	%r98, %r97, 1431655766;
	shr.u32 	%r99, %r98, 31;
	add.s32 	%r100, %r98, %r99;
	add.s32 	%r101, %r100, %r92;
	ld.global.u32 	%r102, [%rd6+48];
	ld.global.u32 	%r103, [%rd6+52];
	add.s32 	%r104, %r103, %r102;
	ld.global.u32 	%r105, [%rd6+56];
	add.s32 	%r106, %r104, %r105;
	mul.hi.s32 	%r107, %r106, 1431655766;
	shr.u32 	%r108, %r107, 31;
	add.s32 	%r109, %r107, %r108;
	add.s32 	%r110, %r109, %r101;
	ld.global.u32 	%r111, [%rd6+60];
	ld.global.u32 	%r112, [%rd6+64];
	add.s32 	%r113, %r112, %r111;
	ld.global.u32 	%r114, [%rd6+68];
	add.s32 	%r115, %r113, %r114;
	mul.hi.s32 	%r116, %r115, 1431655766;
	shr.u32 	%r117, %r116, 31;
	add.s32 	%r118, %r116, %r117;
	add.s32 	%r119, %r118, %r110;
	ld.global.u32 	%r120, [%rd6+72];
	ld.global.u32 	%r121, [%rd6+76];
	add.s32 	%r122, %r121, %r120;
	ld.global.u32 	%r123, [%rd6+80];
	add.s32 	%r124, %r122, %r123;
	mul.hi.s32 	%r125, %r124, 1431655766;
	shr.u32 	%r126, %r125, 31;
	add.s32 	%r127, %r125, %r126;
	add.s32 	%r128, %r127, %r119;
	ld.global.u32 	%r129, [%rd6+84];
	ld.global.u32 	%r130, [%rd6+88];
	add.s32 	%r131, %r130, %r129;
	ld.global.u32 	%r132, [%rd6+92];
	add.s32 	%r133, %r131, %r132;
	mul.hi.s32 	%r134, %r133, 1431655766;
	shr.u32 	%r135, %r134, 31;
	add.s32 	%r136, %r134, %r135;
	add.s32 	%r296, %r136, %r128;
	add.s32 	%r285, %r285, 8;
	setp.eq.s32 	%p3, %r285, %r5;
	mov.u32 	%r291, %r5;
	@%p3 bra 	$L__BB0_5;
	bra.uni 	$L__BB0_4;
$L__BB0_5:
	setp.eq.s32 	%p4, %r2, 0;
	@%p4 bra 	$L__BB0_13;
	setp.lt.u32 	%p5, %r3, 3;
	@%p5 bra 	$L__BB0_8;
	add.s32 	%r138, %r9, %r291;
	mul.lo.s32 	%r139, %r138, 3;
	mul.wide.s32 	%rd7, %r139, 4;
	add.s64 	%rd8, %rd2, %rd7;
	ld.global.u32 	%r140, [%rd8];
	ld.global.u32 	%r141, [%rd8+4];
	add.s32 	%r142, %r141, %r140;
	ld.global.u32 	%r143, [%rd8+8];
	add.s32 	%r144, %r142, %r143;
	mul.hi.s32 	%r145, %r144, 1431655766;
	shr.u32 	%r146, %r145, 31;
	add.s32 	%r147, %r145, %r146;
	add.s32 	%r148, %r147, %r296;
	ld.global.u32 	%r149, [%rd8+12];
	ld.global.u32 	%r150, [%rd8+16];
	add.s32 	%r151, %r150, %r149;
	ld.global.u32 	%r152, [%rd8+20];
	add.s32 	%r153, %r151, %r152;
	mul.hi.s32 	%r154, %r153, 1431655766;
	shr.u32 	%r155, %r154, 31;
	add.s32 	%r156, %r154, %r155;
	add.s32 	%r157, %r156, %r148;
	ld.global.u32 	%r158, [%rd8+24];
	ld.global.u32 	%r159, [%rd8+28];
	add.s32 	%r160, %r159, %r158;
	ld.global.u32 	%r161, [%rd8+32];
	add.s32 	%r162, %r160, %r161;
	mul.hi.s32 	%r163, %r162, 1431655766;
	shr.u32 	%r164, %r163, 31;
	add.s32 	%r165, %r163, %r164;
	add.s32 	%r166, %r165, %r157;
	ld.global.u32 	%r167, [%rd8+36];
	ld.global.u32 	%r168, [%rd8+40];
	add.s32 	%r169, %r168, %r167;
	ld.global.u32 	%r170, [%rd8+44];
	add.s32 	%r171, %r169, %r170;
	mul.hi.s32 	%r172, %r171, 1431655766;
	shr.u32 	%r173, %r172, 31;
	add.s32 	%r174, %r172, %r173;
	add.s32 	%r296, %r174, %r166;
	add.s32 	%r291, %r291, 4;
$L__BB0_8:
	setp.eq.s32 	%p6, %r4, 0;
	@%p6 bra 	$L__BB0_13;
	setp.eq.s32 	%p7, %r4, 1;
	@%p7 bra 	$L__BB0_11;
	add.s32 	%r176, %r9, %r291;
	mul.lo.s32 	%r177, %r176, 3;
	mul.wide.s32 	%rd9, %r177, 4;
	add.s64 	%rd10, %rd2, %rd9;
	ld.global.u32 	%r178, [%rd10];
	ld.global.u32 	%r179, [%rd10+4];
	add.s32 	%r180, %r179, %r178;
	ld.global.u32 	%r181, [%rd10+8];
	add.s32 	%r182, %r180, %r181;
	mul.hi.s32 	%r183, %r182, 1431655766;
	shr.u32 	%r184, %r183, 31;
	add.s32 	%r185, %r183, %r184;
	add.s32 	%r186, %r185, %r296;
	ld.global.u32 	%r187, [%rd10+12];
	ld.global.u32 	%r188, [%rd10+16];
	add.s32 	%r189, %r188, %r187;
	ld.global.u32 	%r190, [%rd10+20];
	add.s32 	%r191, %r189, %r190;
	mul.hi.s32 	%r192, %r191, 1431655766;
	shr.u32 	%r193, %r192, 31;
	add.s32 	%r194, %r192, %r193;
	add.s32 	%r296, %r194, %r186;
	add.s32 	%r291, %r291, 2;
$L__BB0_11:
	setp.eq.s32 	%p8, %r6, 0;
	@%p8 bra 	$L__BB0_13;
	add.s32 	%r195, %r9, %r291;
	mul.lo.s32 	%r196, %r195, 3;
	mul.wide.s32 	%rd11, %r196, 4;
	add.s64 	%rd12, %rd2, %rd11;
	ld.global.u32 	%r197, [%rd12];
	ld.global.u32 	%r198, [%rd12+4];
	add.s32 	%r199, %r198, %r197;
	ld.global.u32 	%r200, [%rd12+8];
	add.s32 	%r201, %r199, %r200;
	mul.hi.s32 	%r202, %r201, 1431655766;
	shr.u32 	%r203, %r202, 31;
	add.s32 	%r204, %r202, %r203;
	add.s32 	%r296, %r204, %r296;
$L__BB0_13:
	add.s32 	%r283, %r283, 1;
	setp.ne.s32 	%p9, %r283, %r51;
	@%p9 bra 	$L__BB0_2;
$L__BB0_14:
	mul.lo.s32 	%r31, %r52, %r51;
	div.s32 	%r205, %r296, %r31;
	sub.s32 	%r206, %r53, %r205;
	abs.s32 	%r207, %r206;
	setp.gt.s32 	%p10, %r207, %r54;
	mov.f64 	%fd66, 0d0000000000000000;
	@%p10 bra 	$L__BB0_28;
	setp.lt.s32 	%p11, %r51, 1;
	@%p11 bra 	$L__BB0_27;
	setp.lt.s32 	%p12, %r52, 1;
	@%p12 bra 	$L__BB0_27;
	and.b32  	%r32, %r52, 3;
	and.b32  	%r33, %r52, 2147483644;
	and.b32  	%r34, %r52, 1;
	neg.s32 	%r35, %r33;
	mul.lo.s32 	%r36, %r52, 3;
	mov.f64 	%fd66, 0d0000000000000000;
	mov.b32 	%r298, 0;
$L__BB0_18:
	setp.lt.u32 	%p13, %r52, 4;
	mad.lo.s32 	%r210, %r298, %r50, %r1;
	mul.lo.s32 	%r38, %r210, 3;
	mul.lo.s32 	%r39, %r36, %r298;
	mov.b32 	%r303, 0;
	@%p13 bra 	$L__BB0_21;
	mov.u32 	%r299, %r39;
	mov.u32 	%r300, %r38;
	mov.u32 	%r301, %r35;
$L__BB0_20:
	.pragma "nounroll";
	mul.wide.s32 	%rd13, %r300, 4;
	add.s64 	%rd14, %rd2, %rd13;
	mul.wide.s32 	%rd15, %r299, 4;
	add.s64 	%rd16, %rd1, %rd15;
	ld.global.u32 	%r211, [%rd14];
	ld.global.u32 	%r212, [%rd16];
	sub.s32 	%r213, %r211, %r212;
	mul.wide.s32 	%rd17, %r213, %r213;
	cvt.rn.f64.u64 	%fd16, %rd17;
	add.f64 	%fd17, %fd66, %fd16;
	ld.global.u32 	%r214, [%rd14+4];
	ld.global.u32 	%r215, [%rd16+4];
	sub.s32 	%r216, %r214, %r215;
	mul.wide.s32 	%rd18, %r216, %r216;
	cvt.rn.f64.u64 	%fd18, %rd18;
	add.f64 	%fd19, %fd17, %fd18;
	ld.global.u32 	%r217, [%rd14+8];
	ld.global.u32 	%r218, [%rd16+8];
	sub.s32 	%r219, %r217, %r218;
	mul.wide.s32 	%rd19, %r219, %r219;
	cvt.rn.f64.u64 	%fd20, %rd19;
	add.f64 	%fd21, %fd19, %fd20;
	ld.global.u32 	%r220, [%rd14+12];
	ld.global.u32 	%r221, [%rd16+12];
	sub.s32 	%r222, %r220, %r221;
	mul.wide.s32 	%rd20, %r222, %r222;
	cvt.rn.f64.u64 	%fd22, %rd20;
	add.f64 	%fd23, %fd21, %fd22;
	ld.global.u32 	%r223, [%rd14+16];
	ld.global.u32 	%r224, [%rd16+16];
	sub.s32 	%r225, %r223, %r224;
	mul.wide.s32 	%rd21, %r225, %r225;
	cvt.rn.f64.u64 	%fd24, %rd21;
	add.f64 	%fd25, %fd23, %fd24;
	ld.global.u32 	%r226, [%rd14+20];
	ld.global.u32 	%r227, [%rd16+20];
	sub.s32 	%r228, %r226, %r227;
	mul.wide.s32 	%rd22, %r228, %r228;
	cvt.rn.f64.u64 	%fd26, %rd22;
	add.f64 	%fd27, %fd25, %fd26;
	ld.global.u32 	%r229, [%rd14+24];
	ld.global.u32 	%r230, [%rd16+24];
	sub.s32 	%r231, %r229, %r230;
	mul.wide.s32 	%rd23, %r231, %r231;
	cvt.rn.f64.u64 	%fd28, %rd23;
	add.f64 	%fd29, %fd27, %fd28;
	ld.global.u32 	%r232, [%rd14+28];
	ld.global.u32 	%r233, [%rd16+28];
	sub.s32 	%r234, %r232, %r233;
	mul.wide.s32 	%rd24, %r234, %r234;
	cvt.rn.f64.u64 	%fd30, %rd24;
	add.f64 	%fd31, %fd29, %fd30;
	ld.global.u32 	%r235, [%rd14+32];
	ld.global.u32 	%r236, [%rd16+32];
	sub.s32 	%r237, %r235, %r236;
	mul.wide.s32 	%rd25, %r237, %r237;
	cvt.rn.f64.u64 	%fd32, %rd25;
	add.f64 	%fd33, %fd31, %fd32;
	ld.global.u32 	%r238, [%rd14+36];
	ld.global.u32 	%r239, [%rd16+36];
	sub.s32 	%r240, %r238, %r239;
	mul.wide.s32 	%rd26, %r240, %r240;
	cvt.rn.f64.u64 	%fd34, %rd26;
	add.f64 	%fd35, %fd33, %fd34;
	ld.global.u32 	%r241, [%rd14+40];
	ld.global.u32 	%r242, [%rd16+40];
	sub.s32 	%r243, %r241, %r242;
	mul.wide.s32 	%rd27, %r243, %r243;
	cvt.rn.f64.u64 	%fd36, %rd27;
	add.f64 	%fd37, %fd35, %fd36;
	ld.global.u32 	%r244, [%rd14+44];
	ld.global.u32 	%r245, [%rd16+44];
	sub.s32 	%r246, %r244, %r245;
	mul.wide.s32 	%rd28, %r246, %r246;
	cvt.rn.f64.u64 	%fd38, %rd28;
	add.f64 	%fd66, %fd37, %fd38;
	add.s32 	%r301, %r301, 4;
	add.s32 	%r300, %r300, 12;
	add.s32 	%r299, %r299, 12;
	setp.ne.s32 	%p14, %r301, 0;
	mov.u32 	%r303, %r33;
	@%p14 bra 	$L__BB0_20;
$L__BB0_21:
	setp.eq.s32 	%p15, %r32, 0;
	@%p15 bra 	$L__BB0_26;
	setp.eq.s32 	%p16, %r32, 1;
	@%p16 bra 	$L__BB0_24;
	mul.lo.s32 	%r247, %r303, 3;
	add.s32 	%r248, %r247, %r38;
	add.s32 	%r249, %r247, %r39;
	mul.wide.s32 	%rd29, %r248, 4;
	add.s64 	%rd30, %rd2, %rd29;
	ld.global.u32 	%r250, [%rd30];
	mul.wide.s32 	%rd31, %r249, 4;
	add.s64 	%rd32, %rd1, %rd31;
	ld.global.u32 	%r251, [%rd32];
	sub.s32 	%r252, %r250, %r251;
	mul.wide.s32 	%rd33, %r252, %r252;
	cvt.rn.f64.u64 	%fd40, %rd33;
	add.f64 	%fd41, %fd66, %fd40;
	ld.global.u32 	%r253, [%rd30+4];
	ld.global.u32 	%r254, [%rd32+4];
	sub.s32 	%r255, %r253, %r254;
	mul.wide.s32 	%rd34, %r255, %r255;
	cvt.rn.f64.u64 	%fd42, %rd34;
	add.f64 	%fd43, %fd41, %fd42;
	ld.global.u32 	%r256, [%rd30+8];
	ld.global.u32 	%r257, [%rd32+8];
	sub.s32 	%r258, %r256, %r257;
	mul.wide.s32 	%rd35, %r258, %r258;
	cvt.rn.f64.u64 	%fd44, %rd35;
	add.f64 	%fd45, %fd43, %fd44;
	ld.global.u32 	%r259, [%rd30+12];
	ld.global.u32 	%r260, [%rd32+12];
	sub.s32 	%r261, %r259, %r260;
	mul.wide.s32 	%rd36, %r261, %r261;
	cvt.rn.f64.u64 	%fd46, %rd36;
	add.f64 	%fd47, %fd45, %fd46;
	ld.global.u32 	%r262, [%rd30+16];
	ld.global.u32 	%r263, [%rd32+16];
	sub.s32 	%r264, %r262, %r263;
	mul.wide.s32 	%rd37, %r264, %r264;
	cvt.rn.f64.u64 	%fd48, %rd37;
	add.f64 	%fd49, %fd47, %fd48;
	ld.global.u32 	%r265, [%rd30+20];
	ld.global.u32 	%r266, [%rd32+20];
	sub.s32 	%r267, %r265, %r266;
	mul.wide.s32 	%rd38, %r267, %r267;
	cvt.rn.f64.u64 	%fd50, %rd38;
	add.f64 	%fd66, %fd49, %fd50;
	add.s32 	%r303, %r303, 2;
$L__BB0_24:
	setp.eq.s32 	%p17, %r34, 0;
	@%p17 bra 	$L__BB0_26;
	mul.lo.s32 	%r268, %r303, 3;
	add.s32 	%r269, %r268, %r38;
	add.s32 	%r270, %r268, %r39;
	mul.wide.s32 	%rd39, %r269, 4;
	add.s64 	%rd40, %rd2, %rd39;
	ld.global.u32 	%r271, [%rd40];
	mul.wide.s32 	%rd41, %r270, 4;
	add.s64 	%rd42, %rd1, %rd41;
	ld.global.u32 	%r272, [%rd42];
	sub.s32 	%r273, %r271, %r272;
	mul.wide.s32 	%rd43, %r273, %r273;
	cvt.rn.f64.u64 	%fd51, %rd43;
	add.f64 	%fd52, %fd66, %fd51;
	ld.global.u32 	%r274, [%rd40+4];
	ld.global.u32 	%r275, [%rd42+4];
	sub.s32 	%r276, %r274, %r275;
	mul.wide.s32 	%rd44, %r276, %r276;
	cvt.rn.f64.u64 	%fd53, %rd44;
	add.f64 	%fd54, %fd52, %fd53;
	ld.global.u32 	%r277, [%rd40+8];
	ld.global.u32 	%r278, [%rd42+8];
	sub.s32 	%r279, %r277, %r278;
	mul.wide.s32 	%rd45, %r279, %r279;
	cvt.rn.f64.u64 	%fd55, %rd45;
	add.f64 	%fd66, %fd54, %fd55;
$L__BB0_26:
	add.s32 	%r298, %r298, 1;
	setp.ne.s32 	%p18, %r298, %r51;
	@%p18 bra 	$L__BB0_18;
$L__BB0_27:
	add.u64 	%rd46, %SP, 0;
	add.u64 	%rd47, %SPL, 0;
	mul.lo.s32 	%r280, %r31, 3;
	cvt.rn.f64.s32 	%fd56, %r280;
	div.rn.f64 	%fd57, %fd66, %fd56;
	sqrt.rn.f64 	%fd58, %fd57;
	st.local.u32 	[%rd47], %r1;
	st.local.f64 	[%rd47+8], %fd58;
	mov.u64 	%rd48, $str;
	cvta.global.u64 	%rd49, %rd48;
	{ // callseq 0, 0
	.param .b64 param0;
	st.param.b64 	[param0], %rd49;
	.param .b64 param1;
	st.param.b64 	[param1], %rd46;
	.param .b32 retval0;
	call.uni (retval0), 
	vprintf, 
	(
	param0, 
	param1
	);
	ld.param.b32 	%r281, [retval0];
	} // callseq 0
$L__BB0_28:
	ret;

}


// ===== COMPILED SASS (sm_100) =====

	.target	sm_100

	.elftype	@"ET_EXEC"


//--------------------- .note.nv.tkinfo           --------------------------
	.section	.note.nv.tkinfo,"",@"SHT_NOTE"
	.sectionflags	@"SHF_NOTE_NV_TKINFO"
	.tkinfo
        /*0018*/ 	.word	0x00000002
        /*0030*/ 	.string	""
        /*0030*/ 	.string	"ptxas"
        /*0030*/ 	.string	"Cuda compilation tools, release 13.0, V13.0.88"
        /*0030*/ 	.string	"Build cuda_13.0.r13.0/compiler.36424714_0"
        /*0030*/ 	.string	"-arch sm_100 -m 64 "



//--------------------- .note.nv.cuinfo           --------------------------
	.section	.note.nv.cuinfo,"",@"SHT_NOTE"
	.sectionflags	@"SHF_NOTE_NV_CUINFO"
        /*0018*/ 	.short	0x0002
        /*001a*/ 	.short	0x0064
        /*001c*/ 	.short	0x0082
	.zero		2


//--------------------- .nv.info                  --------------------------
	.section	.nv.info,"",@"SHT_CUDA_INFO"
	.align	4


	//----- nvinfo : EIATTR_REGCOUNT
	.align		4
        /*0000*/ 	.byte	0x04, 0x2f
        /*0002*/ 	.short	(.L_2 - .L_1)
	.align		4
.L_1:
        /*0004*/ 	.word	index@(_Z13AverageFinderPiS_iiiiii)
        /*0008*/ 	.word	0x00000020


	//----- nvinfo : EIATTR_FRAME_SIZE
	.align		4
.L_2:
        /*000c*/ 	.byte	0x04, 0x11
        /*000e*/ 	.short	(.L_4 - .L_3)
	.align		4
.L_3:
        /*0010*/ 	.word	index@($__internal_1_$__cuda_sm20_dsqrt_rn_f64_mediumpath_v1)
        /*0014*/ 	.word	0x00000010


	//----- nvinfo : EIATTR_FRAME_SIZE
	.align		4
.L_4:
        /*0018*/ 	.byte	0x04, 0x11
        /*001a*/ 	.short	(.L_6 - .L_5)
	.align		4
.L_5:
        /*001c*/ 	.word	index@($__internal_0_$__cuda_sm20_div_rn_f64_full)
        /*0020*/ 	.word	0x00000010


	//----- nvinfo : EIATTR_FRAME_SIZE
	.align		4
.L_6:
        /*0024*/ 	.byte	0x04, 0x11
        /*0026*/ 	.short	(.L_8 - .L_7)
	.align		4
.L_7:
        /*0028*/ 	.word	index@(_Z13AverageFinderPiS_iiiiii)
        /*002c*/ 	.word	0x00000010


	//----- nvinfo : EIATTR_MIN_STACK_SIZE
	.align		4
.L_8:
        /*0030*/ 	.byte	0x04, 0x12
        /*0032*/ 	.short	(.L_10 - .L_9)
	.align		4
.L_9:
        /*0034*/ 	.word	index@(_Z13AverageFinderPiS_iiiiii)
        /*0038*/ 	.word	0x00000010
.L_10:


//--------------------- .nv.compat                --------------------------
	.section	.nv.compat,"",@"SHT_CUDA_COMPAT_INFO"
	.align	4
        /*0000*/ 	.byte	0x02, 0x09, 0x00, 0x00, 0x02, 0x02, 0x01, 0x00, 0x02, 0x05, 0x05, 0x00, 0x03, 0x07, 0x01, 0x01
        /*0010*/ 	.byte	0x02, 0x03, 0x00, 0x00, 0x02, 0x06, 0x01, 0x00, 0x04, 0x0b, 0x08, 0x00, 0x01, 0x00, 0x00, 0x00
        /*0020*/ 	.byte	0x00, 0x00, 0x00, 0x00


//--------------------- .nv.info._Z13AverageFinderPiS_iiiiii --------------------------
	.section	.nv.info._Z13AverageFinderPiS_iiiiii,"",@"SHT_CUDA_INFO"
	.sectionflags	@""
	.align	4


	//----- nvinfo : EIATTR_CUDA_API_VERSION
	.align		4
        /*0000*/ 	.byte	0x04, 0x37
        /*0002*/ 	.short	(.L_12 - .L_11)
.L_11:
        /*0004*/ 	.word	0x00000082


	//----- nvinfo : EIATTR_KPARAM_INFO
	.align		4
.L_12:
        /*0008*/ 	.byte	0x04, 0x17
        /*000a*/ 	.short	(.L_14 - .L_13)
.L_13:
        /*000c*/ 	.word	0x00000000
        /*0010*/ 	.short	0x0007
        /*0012*/ 	.short	0x0024
        /*0014*/ 	.byte	0x00, 0xf0, 0x11, 0x00


	//----- nvinfo : EIATTR_KPARAM_INFO
	.align		4
.L_14:
        /*0018*/ 	.byte	0x04, 0x17
        /*001a*/ 	.short	(.L_16 - .L_15)
.L_15:
        /*001c*/ 	.word	0x00000000
        /*0020*/ 	.short	0x0006
        /*0022*/ 	.short	0x0020
        /*0024*/ 	.byte	0x00, 0xf0, 0x11, 0x00


	//----- nvinfo : EIATTR_KPARAM_INFO
	.align		4
.L_16:
        /*0028*/ 	.byte	0x04, 0x17
        /*002a*/ 	.short	(.L_18 - .L_17)
.L_17:
        /*002c*/ 	.word	0x00000000
        /*0030*/ 	.short	0x0005
        /*0032*/ 	.short	0x001c
        /*0034*/ 	.byte	0x00, 0xf0, 0x11, 0x00


	//----- nvinfo : EIATTR_KPARAM_INFO
	.align		4
.L_18:
        /*0038*/ 	.byte	0x04, 0x17
        /*003a*/ 	.short	(.L_20 - .L_19)
.L_19:
        /*003c*/ 	.word	0x00000000
        /*0040*/ 	.short	0x0004
        /*0042*/ 	.short	0x0018
        /*0044*/ 	.byte	0x00, 0xf0, 0x11, 0x00


	//----- nvinfo : EIATTR_KPARAM_INFO
	.align		4
.L_20:
        /*0048*/ 	.byte	0x04, 0x17
        /*004a*/ 	.short	(.L_22 - .L_21)
.L_21:
        /*004c*/ 	.word	0x00000000
        /*0050*/ 	.short	0x0003
        /*0052*/ 	.short	0x0014
        /*0054*/ 	.byte	0x00, 0xf0, 0x11, 0x00


	//----- nvinfo : EIATTR_KPARAM_INFO
	.align		4
.L_22:
        /*0058*/ 	.byte	0x04, 0x17
        /*005a*/ 	.short	(.L_24 - .L_23)
.L_23:
        /*005c*/ 	.word	0x00000000
        /*0060*/ 	.short	0x0002
        /*0062*/ 	.short	0x0010
        /*0064*/ 	.byte	0x00, 0xf0, 0x11, 0x00


	//----- nvinfo : EIATTR_KPARAM_INFO
	.align		4
.L_24:
        /*0068*/ 	.byte	0x04, 0x17
        /*006a*/ 	.short	(.L_26 - .L_25)
.L_25:
        /*006c*/ 	.word	0x00000000
        /*0070*/ 	.short	0x0001
        /*0072*/ 	.short	0x0008
        /*0074*/ 	.byte	0x00, 0xf5, 0x21, 0x00


	//----- nvinfo : EIATTR_KPARAM_INFO
	.align		4
.L_26:
        /*0078*/ 	.byte	0x04, 0x17
        /*007a*/ 	.short	(.L_28 - .L_27)
.L_27:
        /*007c*/ 	.word	0x00000000
        /*0080*/ 	.short	0x0000
        /*0082*/ 	.short	0x0000
        /*0084*/ 	.byte	0x00, 0xf5, 0x21, 0x00


	//----- nvinfo : EIATTR_SPARSE_MMA_MASK
	.align		4
.L_28:
        /*0088*/ 	.byte	0x03, 0x50
        /*008a*/ 	.short	0x0000


	//----- nvinfo : EIATTR_MAXREG_COUNT
	.align		4
        /*008c*/ 	.byte	0x03, 0x1b
        /*008e*/ 	.short	0x00ff


	//----- nvinfo : EIATTR_EXTERNS
	.align		4
        /*0090*/ 	.byte	0x04, 0x0f
        /*0092*/ 	.short	(.L_30 - .L_29)


	//   ....[0]....
	.align		4
.L_29:
        /*0094*/ 	.word	index@(vprintf)


	//----- nvinfo : EIATTR_MERCURY_ISA_VERSION
	.align		4
.L_30:
        /*0098*/ 	.byte	0x03, 0x5f
        /*009a*/ 	.short	0x0101


	//----- nvinfo : EIATTR_VRC_CTA_INIT_COUNT
	.align		4
        /*009c*/ 	.byte	0x02, 0x4a
	.zero		1
	.zero		1


	//----- nvinfo : EIATTR_SYSCALL_OFFSETS
	.align		4
        /*00a0*/ 	.byte	0x04, 0x46
        /*00a2*/ 	.short	(.L_32 - .L_31)


	//   ....[0]....
.L_31:
        /*00a4*/ 	.word	0x00001a80


	//----- nvinfo : EIATTR_EXIT_INSTR_OFFSETS
	.align		4
.L_32:
        /*00a8*/ 	.byte	0x04, 0x1c
        /*00aa*/ 	.short	(.L_34 - .L_33)


	//   ....[0]....
.L_33:
        /*00ac*/ 	.word	0x00000bf0


	//   ....[1]....
        /*00b0*/ 	.word	0x00001a90


	//----- nvinfo : EIATTR_CRS_STACK_SIZE
	.align		4
.L_34:
        /*00b4*/ 	.byte	0x04, 0x1e
        /*00b6*/ 	.short	(.L_36 - .L_35)
.L_35:
        /*00b8*/ 	.word	0x00000000


	//----- nvinfo : EIATTR_CBANK_PARAM_SIZE
	.align		4
.L_36:
        /*00bc*/ 	.byte	0x03, 0x19
        /*00be*/ 	.short	0x0028


	//----- nvinfo : EIATTR_PARAM_CBANK
	.align		4
        /*00c0*/ 	.byte	0x04, 0x0a
        /*00c2*/ 	.short	(.L_38 - .L_37)
	.align		4
.L_37:
        /*00c4*/ 	.word	index@(.nv.constant0._Z13AverageFinderPiS_iiiiii)
        /*00c8*/ 	.short	0x0380
        /*00ca*/ 	.short	0x0028


	//----- nvinfo : EIATTR_SW_WAR
	.align		4
.L_38:
        /*00cc*/ 	.byte	0x04, 0x36
        /*00ce*/ 	.short	(.L_40 - .L_39)
.L_39:
        /*00d0*/ 	.word	0x00000008
.L_40:


//--------------------- .nv.callgraph             --------------------------
	.section	.nv.callgraph,"",@"SHT_CUDA_CALLGRAPH"
	.align	4
	.sectionentsize	8
	.align		4
        /*0000*/ 	.word	0x00000000
	.align		4
        /*0004*/ 	.word	0xffffffff
	.align		4
        /*0008*/ 	.word	index@(_Z13AverageFinderPiS_iiiiii)
	.align		4
        /*000c*/ 	.word	index@(vprintf)
	.align		4
        /*0010*/ 	.word	0x00000000
	.align		4
        /*0014*/ 	.word	0xfffffffe
	.align		4
        /*0018*/ 	.word	0x00000000
	.align		4
        /*001c*/ 	.word	0xfffffffd
	.align		4
        /*0020*/ 	.word	0x00000000
	.align		4
        /*0024*/ 	.word	0xfffffffc


//--------------------- .nv.constant4             --------------------------
	.section	.nv.constant4,"a",@progbits
	.align	8
	.align		8
.nv.constant4:
        /*0000*/ 	.dword	vprintf
	.align		8
        /*0008*/ 	.dword	$str


//--------------------- .text._Z13AverageFinderPiS_iiiiii --------------------------
	.section	.text._Z13AverageFinderPiS_iiiiii,"ax",@progbits
	.align	128
        .global         _Z13AverageFinderPiS_iiiiii
        .type           _Z13AverageFinderPiS_iiiiii,@function
        .size           _Z13AverageFinderPiS_iiiiii,(.L_x_28 - _Z13AverageFinderPiS_iiiiii)
        .other          _Z13AverageFinderPiS_iiiiii,@"STO_CUDA_ENTRY STV_DEFAULT"
_Z13AverageFinderPiS_iiiiii:
.text._Z13AverageFinderPiS_iiiiii:
[----:B------:R-:W0:Y:S01]  /*0000*/  LDC R1, c[0x0][0x37c] ;  /* 0x0000df00ff017b82 */ /* 0x000e220000000800 */
[----:B------:R-:W1:Y:S01]  /*0010*/  LDCU.64 UR6, c[0x0][0x398] ;  /* 0x00007300ff0677ac */ /* 0x000e620008000a00 */
[----:B------:R-:W2:Y:S06]  /*0020*/  S2R R3, SR_TID.X ;  /* 0x0000000000037919 */ /* 0x000eac0000002100 */
[----:B------:R-:W2:Y:S01]  /*0030*/  S2UR UR8, SR_CTAID.X ;  /* 0x00000000000879c3 */ /* 0x000ea20000002500 */
[----:B0-----:R-:W-:Y:S01]  /*0040*/  VIADD R1, R1, 0xfffffff0 ;  /* 0xfffffff001017836 */ /* 0x001fe20000000000 */
[----:B------:R-:W0:Y:S01]  /*0050*/  LDCU UR5, c[0x0][0x2fc] ;  /* 0x00005f80ff0577ac */ /* 0x000e220008000800 */
[----:B------:R-:W-:Y:S01]  /*0060*/  IMAD.MOV.U32 R11, RZ, RZ, RZ ;  /* 0x000000ffff0b7224 */ /* 0x000fe200078e00ff */
[----:B------:R-:W3:Y:S04]  /*0070*/  LDCU UR4, c[0x0][0x2f8] ;  /* 0x00005f00ff0477ac */ /* 0x000ee80008000800 */
[----:B------:R-:W2:Y:S01]  /*0080*/  LDC R0, c[0x0][0x360] ;  /* 0x0000d800ff007b82 */ /* 0x000ea20000000800 */
[----:B-1----:R-:W-:-:S02]  /*0090*/  IMAD.U32 R8, RZ, RZ, UR6 ;  /* 0x00000006ff087e24 */ /* 0x002fc4000f8e00ff */
[----:B------:R-:W-:Y:S01]  /*00a0*/  IMAD.U32 R9, RZ, RZ, UR7 ;  /* 0x00000007ff097e24 */ /* 0x000fe2000f8e00ff */
[----:B------:R-:W1:Y:S04]  /*00b0*/  LDCU.64 UR6, c[0x0][0x358] ;  /* 0x00006b00ff0677ac */ /* 0x000e680008000a00 */
[----:B------:R-:W-:Y:S02]  /*00c0*/  VIMNMX R2, PT, PT, R8, R9, PT ;  /* 0x0000000908027248 */ /* 0x000fe40003fe0100 */
[----:B---3--:R-:W-:Y:S02]  /*00d0*/  IADD3 R6, P1, PT, R1, UR4, RZ ;  /* 0x0000000401067c10 */ /* 0x008fe4000ff3e0ff */
[----:B------:R-:W-:Y:S02]  /*00e0*/  ISETP.GE.AND P0, PT, R2, 0x1, PT ;  /* 0x000000010200780c */ /* 0x000fe40003f06270 */
[----:B0-----:R-:W-:Y:S01]  /*00f0*/  IADD3.X R7, PT, PT, RZ, UR5, RZ, P1, !PT ;  /* 0x00000005ff077c10 */ /* 0x001fe20008ffe4ff */
[----:B--2---:R-:W-:-:S10]  /*0100*/  IMAD R0, R0, UR8, R3 ;  /* 0x0000000800007c24 */ /* 0x004fd4000f8e0203 */
[----:B-1----:R-:W-:Y:S05]  /*0110*/  @!P0 BRA `(.L_x_0) ;  /* 0x0000000800408947 */ /* 0x002fea0003800000 */
[C---:B------:R-:W-:Y:S01]  /*0120*/  LOP3.LUT R20, R9.reuse, 0x7, RZ, 0xc0, !PT ;  /* 0x0000000709147812 */ /* 0x040fe200078ec0ff */
[----:B------:R-:W-:Y:S01]  /*0130*/  IMAD.MOV.U32 R11, RZ, RZ, RZ ;  /* 0x000000ffff0b7224 */ /* 0x000fe200078e00ff */
[C---:B------:R-:W-:Y:S01]  /*0140*/  LOP3.LUT R22, R9.reuse, 0x3, RZ, 0xc0, !PT ;  /* 0x0000000309167812 */ /* 0x040fe200078ec0ff */
[----:B------:R-:W-:Y:S01]  /*0150*/  UMOV UR4, URZ ;  /* 0x000000ff00047c82 */ /* 0x000fe20008000000 */
[----:B------:R-:W-:Y:S01]  /*0160*/  LOP3.LUT R5, R9, 0x7ffffff8, RZ, 0xc0, !PT ;  /* 0x7ffffff809057812 */ /* 0x000fe200078ec0ff */
[----:B------:R-:W-:-:S05]  /*0170*/  VIADD R2, R20, 0xffffffff ;  /* 0xffffffff14027836 */ /* 0x000fca0000000000 */
[----:B------:R-:W-:-:S13]  /*0180*/  ISETP.GE.U32.AND P0, PT, R2, 0x3, PT ;  /* 0x000000030200780c */ /* 0x000fda0003f06070 */
.L_x_5:
[----:B------:R-:W0:Y:S01]  /*0190*/  LDC.64 R8, c[0x0][0x398] ;  /* 0x0000e600ff087b82 */ /* 0x000e220000000a00 */
[----:B------:R-:W-:-:S07]  /*01a0*/  IMAD.MOV.U32 R13, RZ, RZ, RZ ;  /* 0x000000ffff0d7224 */ /* 0x000fce00078e00ff */
[----:B------:R-:W1:Y:S01]  /*01b0*/  LDC R3, c[0x0][0x394] ;  /* 0x0000e500ff037b82 */ /* 0x000e620000000800 */
[----:B0-----:R-:W-:Y:S01]  /*01c0*/  ISETP.GE.U32.AND P2, PT, R9, 0x8, PT ;  /* 0x000000080900780c */ /* 0x001fe20003f46070 */
[----:B-1----:R-:W-:Y:S01]  /*01d0*/  IMAD R4, R3, UR4, R0 ;  /* 0x0000000403047c24 */ /* 0x002fe2000f8e0200 */
[----:B------:R-:W-:-:S06]  /*01e0*/  UIADD3 UR4, UPT, UPT, UR4, 0x1, URZ ;  /* 0x0000000104047890 */ /* 0x000fcc000fffe0ff */
[----:B------:R-:W-:-:S05]  /*01f0*/  ISETP.NE.AND P1, PT, R8, UR4, PT ;  /* 0x0000000408007c0c */ /* 0x000fca000bf25270 */
[----:B------:R-:W-:Y:S08]  /*0200*/  @!P2 BRA `(.L_x_1) ;  /* 0x0000000000f4a947 */ /* 0x000ff00003800000 */
[----:B------:R-:W-:-:S05]  /*0210*/  UMOV UR5, URZ ;  /* 0x000000ff00057c82 */ /* 0x000fca0008000000 */
.L_x_2:
[----:B------:R-:W0:Y:S01]  /*0220*/  LDC.64 R2, c[0x0][0x380] ;  /* 0x0000e000ff027b82 */ /* 0x000e220000000a00 */
[----:B------:R-:W-:-:S05]  /*0230*/  IADD3 R10, PT, PT, R4, UR5, RZ ;  /* 0x00000005040a7c10 */ /* 0x000fca000fffe0ff */
[----:B------:R-:W-:-:S04]  /*0240*/  IMAD R13, R10, 0x3, RZ ;  /* 0x000000030a0d7824 */ /* 0x000fc800078e02ff */
[----:B0-----:R-:W-:-:S05]  /*0250*/  IMAD.WIDE R2, R13, 0x4, R2 ;  /* 0x000000040d027825 */ /* 0x001fca00078e0202 */
[----:B------:R-:W2:Y:S04]  /*0260*/  LDG.E R10, desc[UR6][R2.64] ;  /* 0x00000006020a7981 */ /* 0x000ea8000c1e1900 */
[----:B------:R-:W2:Y:S04]  /*0270*/  LDG.E R19, desc[UR6][R2.64+0x4] ;  /* 0x0000040602137981 */ /* 0x000ea8000c1e1900 */
[----:B------:R-:W2:Y:S04]  /*0280*/  LDG.E R18, desc[UR6][R2.64+0x8] ;  /* 0x0000080602127981 */ /* 0x000ea8000c1e1900 */
[----:B------:R-:W3:Y:S04]  /*0290*/  LDG.E R21, desc[UR6][R2.64+0xc] ;  /* 0x00000c0602157981 */ /* 0x000ee8000c1e1900 */
[----:B------:R-:W3:Y:S04]  /*02a0*/  LDG.E R24, desc[UR6][R2.64+0x10] ;  /* 0x0000100602187981 */ /* 0x000ee8000c1e1900 */
[----:B------:R-:W3:Y:S04]  /*02b0*/  LDG.E R23, desc[UR6][R2.64+0x14] ;  /* 0x0000140602177981 */ /* 0x000ee8000c1e1900 */
[----:B------:R-:W4:Y:S04]  /*02c0*/  LDG.E R15, desc[UR6][R2.64+0x18] ;  /* 0x00001806020f7981 */ /* 0x000f28000c1e1900 */
[----:B------:R-:W4:Y:S04]  /*02d0*/  LDG.E R17, desc[UR6][R2.64+0x1c] ;  /* 0x00001c0602117981 */ /* 0x000f28000c1e1900 */
[----:B------:R-:W4:Y:S04]  /*02e0*/  LDG.E R16, desc[UR6][R2.64+0x20] ;  /* 0x0000200602107981 */ /* 0x000f28000c1e1900 */
[----:B------:R-:W5:Y:S04]  /*02f0*/  LDG.E R14, desc[UR6][R2.64+0x24] ;  /* 0x00002406020e7981 */ /* 0x000f68000c1e1900 */
[----:B------:R-:W5:Y:S04]  /*0300*/  LDG.E R13, desc[UR6][R2.64+0x28] ;  /* 0x00002806020d7981 */ /* 0x000f68000c1e1900 */
[----:B------:R-:W5:Y:S01]  /*0310*/  LDG.E R12, desc[UR6][R2.64+0x2c] ;  /* 0x00002c06020c7981 */ /* 0x000f62000c1e1900 */
[----:B--2---:R-:W-:-:S03]  /*0320*/  IADD3 R10, PT, PT, R18, R19, R10 ;  /* 0x00000013120a7210 */ /* 0x004fc60007ffe00a */
[----:B------:R-:W2:Y:S02]  /*0330*/  LDG.E R19, desc[UR6][R2.64+0x30] ;  /* 0x0000300602137981 */ /* 0x000ea4000c1e1900 */
[----:B------:R-:W-:Y:S02]  /*0340*/  IMAD.HI R10, R10, 0x55555556, RZ ;  /* 0x555555560a0a7827 */ /* 0x000fe400078e02ff */
[----:B------:R-:W2:Y:S03]  /*0350*/  LDG.E R18, desc[UR6][R2.64+0x38] ;  /* 0x0000380602127981 */ /* 0x000ea6000c1e1900 */
[----:B------:R-:W-:Y:S02]  /*0360*/  LEA.HI R10, R10, R10, RZ, 0x1 ;  /* 0x0000000a0a0a7211 */ /* 0x000fe400078f08ff */
[----:B---3--:R-:W-:Y:S02]  /*0370*/  IADD3 R21, PT, PT, R23, R24, R21 ;  /* 0x0000001817157210 */ /* 0x008fe40007ffe015 */
[----:B------:R-:W3:Y:S03]  /*0380*/  LDG.E R23, desc[UR6][R2.64+0x4c] ;  /* 0x00004c0602177981 */ /* 0x000ee6000c1e1900 */
[----:B------:R-:W-:Y:S01]  /*0390*/  IMAD.HI R21, R21, 0x55555556, RZ ;  /* 0x5555555615157827 */ /* 0x000fe200078e02ff */
[----:B------:R-:W3:Y:S04]  /*03a0*/  LDG.E R24, desc[UR6][R2.64+0x5c] ;  /* 0x00005c0602187981 */ /* 0x000ee8000c1e1900 */
[----:B------:R-:W-:-:S02]  /*03b0*/  LEA.HI R21, R21, R21, RZ, 0x1 ;  /* 0x0000001515157211 */ /* 0x000fc400078f08ff */
[----:B----4-:R-:W-:Y:S02]  /*03c0*/  IADD3 R25, PT, PT, R16, R17, R15 ;  /* 0x0000001110197210 */ /* 0x010fe40007ffe00f */
[----:B------:R-:W-:Y:S01]  /*03d0*/  IADD3 R10, PT, PT, R21, R10, R11 ;  /* 0x0000000a150a7210 */ /* 0x000fe20007ffe00b */
[----:B------:R-:W2:Y:S04]  /*03e0*/  LDG.E R17, desc[UR6][R2.64+0x34] ;  /* 0x0000340602117981 */ /* 0x000ea8000c1e1900 */
[----:B------:R-:W4:Y:S04]  /*03f0*/  LDG.E R11, desc[UR6][R2.64+0x3c] ;  /* 0x00003c06020b7981 */ /* 0x000f28000c1e1900 */
[----:B------:R-:W4:Y:S01]  /*0400*/  LDG.E R15, desc[UR6][R2.64+0x40] ;  /* 0x00004006020f7981 */ /* 0x000f22000c1e1900 */
[----:B-----5:R-:W-:-:S03]  /*0410*/  IADD3 R26, PT, PT, R12, R13, R14 ;  /* 0x0000000d0c1a7210 */ /* 0x020fc60007ffe00e */
[----:B------:R-:W4:Y:S04]  /*0420*/  LDG.E R16, desc[UR6][R2.64+0x44] ;  /* 0x0000440602107981 */ /* 0x000f28000c1e1900 */
[----:B------:R-:W3:Y:S04]  /*0430*/  LDG.E R13, desc[UR6][R2.64+0x48] ;  /* 0x00004806020d7981 */ /* 0x000ee8000c1e1900 */
[----:B------:R-:W3:Y:S04]  /*0440*/  LDG.E R14, desc[UR6][R2.64+0x50] ;  /* 0x00005006020e7981 */ /* 0x000ee8000c1e1900 */
[----:B------:R-:W5:Y:S04]  /*0450*/  LDG.E R12, desc[UR6][R2.64+0x54] ;  /* 0x00005406020c7981 */ /* 0x000f68000c1e1900 */
[----:B------:R-:W5:Y:S01]  /*0460*/  LDG.E R21, desc[UR6][R2.64+0x58] ;  /* 0x0000580602157981 */ /* 0x000f62000c1e1900 */
[----:B------:R-:W-:Y:S01]  /*0470*/  UIADD3 UR5, UPT, UPT, UR5, 0x8, URZ ;  /* 0x0000000805057890 */ /* 0x000fe2000fffe0ff */
[----:B------:R-:W-:-:S04]  /*0480*/  IMAD.HI R25, R25, 0x55555556, RZ ;  /* 0x5555555619197827 */ /* 0x000fc800078e02ff */
[----:B------:R-:W-:Y:S01]  /*0490*/  IMAD.HI R26, R26, 0x55555556, RZ ;  /* 0x555555561a1a7827 */ /* 0x000fe200078e02ff */
[----:B------:R-:W-:Y:S02]  /*04a0*/  ISETP.NE.AND P2, PT, R5, UR5, PT ;  /* 0x0000000505007c0c */ /* 0x000fe4000bf45270 */
[----:B------:R-:W-:Y:S02]  /*04b0*/  LEA.HI R25, R25, R25, RZ, 0x1 ;  /* 0x0000001919197211 */ /* 0x000fe400078f08ff */
[----:B------:R-:W-:-:S04]  /*04c0*/  LEA.HI R26, R26, R26, RZ, 0x1 ;  /* 0x0000001a1a1a7211 */ /* 0x000fc800078f08ff */
[----:B------:R-:W-:Y:S02]  /*04d0*/  IADD3 R10, PT, PT, R26, R25, R10 ;  /* 0x000000191a0a7210 */ /* 0x000fe40007ffe00a */
[----:B--2---:R-:W-:-:S05]  /*04e0*/  IADD3 R17, PT, PT, R18, R17, R19 ;  /* 0x0000001112117210 */ /* 0x004fca0007ffe013 */
[----:B------:R-:W-:Y:S01]  /*04f0*/  IMAD.HI R17, R17, 0x55555556, RZ ;  /* 0x5555555611117827 */ /* 0x000fe200078e02ff */
[----:B----4-:R-:W-:-:S05]  /*0500*/  IADD3 R11, PT, PT, R16, R15, R11 ;  /* 0x0000000f100b7210 */ /* 0x010fca0007ffe00b */
[----:B------:R-:W-:Y:S01]  /*0510*/  IMAD.HI R11, R11, 0x55555556, RZ ;  /* 0x555555560b0b7827 */ /* 0x000fe200078e02ff */
[----:B---3--:R-:W-:Y:S02]  /*0520*/  IADD3 R13, PT, PT, R14, R23, R13 ;  /* 0x000000170e0d7210 */ /* 0x008fe40007ffe00d */
[----:B------:R-:W-:Y:S02]  /*0530*/  LEA.HI R17, R17, R17, RZ, 0x1 ;  /* 0x0000001111117211 */ /* 0x000fe400078f08ff */
[----:B-----5:R-:W-:Y:S01]  /*0540*/  IADD3 R12, PT, PT, R24, R21, R12 ;  /* 0x00000015180c7210 */ /* 0x020fe20007ffe00c */
[----:B------:R-:W-:Y:S01]  /*0550*/  IMAD.HI R13, R13, 0x55555556, RZ ;  /* 0x555555560d0d7827 */ /* 0x000fe200078e02ff */
[----:B------:R-:W-:-:S03]  /*0560*/  LEA.HI R11, R11, R11, RZ, 0x1 ;  /* 0x0000000b0b0b7211 */ /* 0x000fc600078f08ff */
[----:B------:R-:W-:Y:S01]  /*0570*/  IMAD.HI R12, R12, 0x55555556, RZ ;  /* 0x555555560c0c7827 */ /* 0x000fe200078e02ff */
[----:B------:R-:W-:Y:S02]  /*0580*/  IADD3 R11, PT, PT, R11, R17, R10 ;  /* 0x000000110b0b7210 */ /* 0x000fe40007ffe00a */
[----:B------:R-:W-:Y:S02]  /*0590*/  LEA.HI R2, R13, R13, RZ, 0x1 ;  /* 0x0000000d0d027211 */ /* 0x000fe400078f08ff */
[----:B------:R-:W-:-:S04]  /*05a0*/  LEA.HI R12, R12, R12, RZ, 0x1 ;  /* 0x0000000c0c0c7211 */ /* 0x000fc800078f08ff */
[----:B------:R-:W-:Y:S01]  /*05b0*/  IADD3 R11, PT, PT, R12, R2, R11 ;  /* 0x000000020c0b7210 */ /* 0x000fe20007ffe00b */
[----:B------:R-:W-:Y:S06]  /*05c0*/  @P2 BRA `(.L_x_2) ;  /* 0xfffffffc00142947 */ /* 0x000fec000383ffff */
[----:B------:R-:W-:-:S07]  /*05d0*/  IMAD.MOV.U32 R13, RZ, RZ, R5 ;  /* 0x000000ffff0d7224 */ /* 0x000fce00078e0005 */
.L_x_1:
[----:B------:R-:W-:-:S13]  /*05e0*/  ISETP.NE.AND P2, PT, R20, RZ, PT ;  /* 0x000000ff1400720c */ /* 0x000fda0003f45270 */
[----:B------:R-:W-:Y:S05]  /*05f0*/  @!P2 BRA `(.L_x_3) ;  /* 0x000000040004a947 */ /* 0x000fea0003800000 */
[----:B------:R-:W-:Y:S01]  /*0600*/  ISETP.NE.AND P2, PT, R22, RZ, PT ;  /* 0x000000ff1600720c */ /* 0x000fe20003f45270 */
[----:B------:R-:W-:-:S12]  /*0610*/  @!P0 BRA `(.L_x_4) ;  /* 0x00000000007c8947 */ /* 0x000fd80003800000 */
[----:B------:R-:W0:Y:S01]  /*0620*/  LDC.64 R2, c[0x0][0x380] ;  /* 0x0000e000ff027b82 */ /* 0x000e220000000a00 */
[----:B------:R-:W-:-:S04]  /*0630*/  IMAD.IADD R10, R4, 0x1, R13 ;  /* 0x00000001040a7824 */ /* 0x000fc800078e020d */
        /* <DEDUP_REMOVED lines=13> */
[----:B------:R0:W5:Y:S01]  /*0710*/  LDG.E R25, desc[UR6][R2.64+0x2c] ;  /* 0x00002c0602197981 */ /* 0x000162000c1e1900 */
[----:B------:R-:W-:Y:S01]  /*0720*/  VIADD R13, R13, 0x4 ;  /* 0x000000040d0d7836 */ /* 0x000fe20000000000 */
[----:B--2---:R-:W-:-:S05]  /*0730*/  IADD3 R10, PT, PT, R12, R15, R10 ;  /* 0x0000000f0c0a7210 */ /* 0x004fca0007ffe00a */
[----:B------:R-:W-:-:S05]  /*0740*/  IMAD.HI R10, R10, 0x55555556, RZ ;  /* 0x555555560a0a7827 */ /* 0x000fca00078e02ff */
[----:B------:R-:W-:Y:S02]  /*0750*/  LEA.HI R10, R10, R10, RZ, 0x1 ;  /* 0x0000000a0a0a7211 */ /* 0x000fe400078f08ff */
[----:B---3--:R-:W-:-:S05]  /*0760*/  IADD3 R14, PT, PT, R16, R17, R14 ;  /* 0x00000011100e7210 */ /* 0x008fca0007ffe00e */
[----:B------:R-:W-:-:S05]  /*0770*/  IMAD.HI R14, R14, 0x55555556, RZ ;  /* 0x555555560e0e7827 */ /* 0x000fca00078e02ff */
[----:B------:R-:W-:Y:S02]  /*0780*/  LEA.HI R14, R14, R14, RZ, 0x1 ;  /* 0x0000000e0e0e7211 */ /* 0x000fe400078f08ff */
[----:B----4-:R-:W-:Y:S02]  /*0790*/  IADD3 R18, PT, PT, R21, R19, R18 ;  /* 0x0000001315127210 */ /* 0x010fe40007ffe012 */
[----:B------:R-:W-:-:S03]  /*07a0*/  IADD3 R10, PT, PT, R14, R10, R11 ;  /* 0x0000000a0e0a7210 */ /* 0x000fc60007ffe00b */
[----:B------:R-:W-:-:S05]  /*07b0*/  IMAD.HI R18, R18, 0x55555556, RZ ;  /* 0x5555555612127827 */ /* 0x000fca00078e02ff */
[----:B0-----:R-:W-:Y:S02]  /*07c0*/  LEA.HI R3, R18, R18, RZ, 0x1 ;  /* 0x0000001212037211 */ /* 0x001fe400078f08ff */
[----:B-----5:R-:W-:-:S05]  /*07d0*/  IADD3 R23, PT, PT, R25, R24, R23 ;  /* 0x0000001819177210 */ /* 0x020fca0007ffe017 */
[----:B------:R-:W-:-:S05]  /*07e0*/  IMAD.HI R23, R23, 0x55555556, RZ ;  /* 0x5555555617177827 */ /* 0x000fca00078e02ff */
[----:B------:R-:W-:-:S04]  /*07f0*/  LEA.HI R23, R23, R23, RZ, 0x1 ;  /* 0x0000001717177211 */ /* 0x000fc800078f08ff */
[----:B------:R-:W-:-:S07]  /*0800*/  IADD3 R11, PT, PT, R23, R3, R10 ;  /* 0x00000003170b7210 */ /* 0x000fce0007ffe00a */
.L_x_4:
[----:B------:R-:W-:Y:S05]  /*0810*/  @!P2 BRA `(.L_x_3) ;  /* 0x00000000007ca947 */ /* 0x000fea0003800000 */
[----:B------:R-:W-:Y:S02]  /*0820*/  ISETP.NE.AND P2, PT, R22, 0x1, PT ;  /* 0x000000011600780c */ /* 0x000fe40003f45270 */
[----:B------:R-:W-:-:S11]  /*0830*/  LOP3.LUT P3, RZ, R9, 0x1, RZ, 0xc0, !PT ;  /* 0x0000000109ff7812 */ /* 0x000fd6000786c0ff */
[----:B------:R-:W0:Y:S01]  /*0840*/  @P2 LDC.64 R14, c[0x0][0x380] ;  /* 0x0000e000ff0e2b82 */ /* 0x000e220000000a00 */
[----:B------:R-:W-:Y:S01]  /*0850*/  @P2 IADD3 R10, PT, PT, R4, R13, RZ ;  /* 0x0000000d040a2210 */ /* 0x000fe20007ffe0ff */
[----:B------:R-:W-:-:S04]  /*0860*/  @P2 VIADD R13, R13, 0x2 ;  /* 0x000000020d0d2836 */ /* 0x000fc80000000000 */
[----:B------:R-:W-:Y:S02]  /*0870*/  @P2 IMAD R17, R10, 0x3, RZ ;  /* 0x000000030a112824 */ /* 0x000fe400078e02ff */
[----:B------:R-:W1:Y:S01]  /*0880*/  @P3 LDC.64 R2, c[0x0][0x380] ;  /* 0x0000e000ff023b82 */ /* 0x000e620000000a00 */
[----:B------:R-:W-:-:S04]  /*0890*/  @P3 IMAD.IADD R4, R4, 0x1, R13 ;  /* 0x0000000104043824 */ /* 0x000fc800078e020d */
[----:B------:R-:W-:Y:S02]  /*08a0*/  @P3 IMAD R13, R4, 0x3, RZ ;  /* 0x00000003040d3824 */ /* 0x000fe400078e02ff */
[----:B0-----:R-:W-:-:S05]  /*08b0*/  @P2 IMAD.WIDE R14, R17, 0x4, R14 ;  /* 0x00000004110e2825 */ /* 0x001fca00078e020e */
[----:B------:R-:W2:Y:S01]  /*08c0*/  @P2 LDG.E R12, desc[UR6][R14.64] ;  /* 0x000000060e0c2981 */ /* 0x000ea2000c1e1900 */
[----:B-1----:R-:W-:-:S03]  /*08d0*/  @P3 IMAD.WIDE R2, R13, 0x4, R2 ;  /* 0x000000040d023825 */ /* 0x002fc600078e0202 */
[----:B------:R-:W2:Y:S04]  /*08e0*/  @P2 LDG.E R17, desc[UR6][R14.64+0x4] ;  /* 0x000004060e112981 */ /* 0x000ea8000c1e1900 */
[----:B------:R-:W2:Y:S04]  /*08f0*/  @P2 LDG.E R16, desc[UR6][R14.64+0x8] ;  /* 0x000008060e102981 */ /* 0x000ea8000c1e1900 */
[----:B------:R-:W3:Y:S04]  /*0900*/  @P2 LDG.E R18, desc[UR6][R14.64+0xc] ;  /* 0x00000c060e122981 */ /* 0x000ee8000c1e1900 */
[----:B------:R-:W3:Y:S04]  /*0910*/  @P2 LDG.E R19, desc[UR6][R14.64+0x10] ;  /* 0x000010060e132981 */ /* 0x000ee8000c1e1900 */
[----:B------:R-:W3:Y:S04]  /*0920*/  @P2 LDG.E R21, desc[UR6][R14.64+0x14] ;  /* 0x000014060e152981 */ /* 0x000ee8000c1e1900 */
[----:B------:R-:W4:Y:S04]  /*0930*/  @P3 LDG.E R4, desc[UR6][R2.64] ;  /* 0x0000000602043981 */ /* 0x000f28000c1e1900 */
[----:B------:R-:W4:Y:S04]  /*0940*/  @P3 LDG.E R13, desc[UR6][R2.64+0x4] ;  /* 0x00000406020d3981 */ /* 0x000f28000c1e1900 */
[----:B------:R-:W4:Y:S01]  /*0950*/  @P3 LDG.E R10, desc[UR6][R2.64+0x8] ;  /* 0x00000806020a3981 */ /* 0x000f22000c1e1900 */
[----:B--2---:R-:W-:-:S05]  /*0960*/  @P2 IADD3 R12, PT, PT, R16, R17, R12 ;  /* 0x00000011100c2210 */ /* 0x004fca0007ffe00c */
[----:B------:R-:W-:-:S05]  /*0970*/  @P2 IMAD.HI R12, R12, 0x55555556, RZ ;  /* 0x555555560c0c2827 */ /* 0x000fca00078e02ff */
[----:B------:R-:W-:Y:S02]  /*0980*/  @P2 LEA.HI R12, R12, R12, RZ, 0x1 ;  /* 0x0000000c0c0c2211 */ /* 0x000fe400078f08ff */
[----:B---3--:R-:W-:-:S05]  /*0990*/  @P2 IADD3 R18, PT, PT, R21, R19, R18 ;  /* 0x0000001315122210 */ /* 0x008fca0007ffe012 */
[----:B------:R-:W-:-:S05]  /*09a0*/  @P2 IMAD.HI R18, R18, 0x55555556, RZ ;  /* 0x5555555612122827 */ /* 0x000fca00078e02ff */
[----:B------:R-:W-:Y:S02]  /*09b0*/  @P2 LEA.HI R18, R18, R18, RZ, 0x1 ;  /* 0x0000001212122211 */ /* 0x000fe400078f08ff */
[----:B----4-:R-:W-:Y:S02]  /*09c0*/  @P3 IADD3 R4, PT, PT, R10, R13, R4 ;  /* 0x0000000d0a043210 */ /* 0x010fe40007ffe004 */
[----:B------:R-:W-:-:S03]  /*09d0*/  @P2 IADD3 R11, PT, PT, R18, R12, R11 ;  /* 0x0000000c120b2210 */ /* 0x000fc60007ffe00b */
[----:B------:R-:W-:-:S05]  /*09e0*/  @P3 IMAD.HI R4, R4, 0x55555556, RZ ;  /* 0x5555555604043827 */ /* 0x000fca00078e02ff */
[----:B------:R-:W-:-:S05]  /*09f0*/  @P3 LEA.HI R4, R4, R4, RZ, 0x1 ;  /* 0x0000000404043211 */ /* 0x000fca00078f08ff */
[----:B------:R-:W-:-:S07]  /*0a00*/  @P3 IMAD.IADD R11, R11, 0x1, R4 ;  /* 0x000000010b0b3824 */ /* 0x000fce00078e0204 */
.L_x_3:
[----:B------:R-:W-:Y:S05]  /*0a10*/  @P1 BRA `(.L_x_5) ;  /* 0xfffffff400dc1947 */ /* 0x000fea000383ffff */
.L_x_0:
[----:B------:R-:W-:Y:S01]  /*0a20*/  IMAD R2, R8, R9, RZ ;  /* 0x0000000908027224 */ /* 0x000fe200078e02ff */
[----:B------:R-:W-:Y:S01]  /*0a30*/  IABS R12, R11 ;  /* 0x0000000b000c7213 */ /* 0x000fe20000000000 */
[----:B------:R-:W0:Y:S03]  /*0a40*/  LDCU.64 UR4, c[0x0][0x3a0] ;  /* 0x00007400ff0477ac */ /* 0x000e260008000a00 */
[-C--:B------:R-:W-:Y:S02]  /*0a50*/  IABS R10, R2.reuse ;  /* 0x00000002000a7213 */ /* 0x080fe40000000000 */
[-C--:B------:R-:W-:Y:S02]  /*0a60*/  IABS R14, R2.reuse ;  /* 0x00000002000e7213 */ /* 0x080fe40000000000 */
[----:B------:R-:W1:Y:S01]  /*0a70*/  I2F.RP R3, R10 ;  /* 0x0000000a00037306 */ /* 0x000e620000209400 */
[----:B------:R-:W-:-:S04]  /*0a80*/  LOP3.LUT R11, R11, R2, RZ, 0x3c, !PT ;  /* 0x000000020b0b7212 */ /* 0x000fc800078e3cff */
[----:B------:R-:W-:-:S03]  /*0a90*/  ISETP.GE.AND P2, PT, R11, RZ, PT ;  /* 0x000000ff0b00720c */ /* 0x000fc60003f46270 */
[----:B-1----:R-:W1:Y:S02]  /*0aa0*/  MUFU.RCP R3, R3 ;  /* 0x0000000300037308 */ /* 0x002e640000001000 */
[----:B-1----:R-:W-:Y:S01]  /*0ab0*/  IADD3 R4, PT, PT, R3, 0xffffffe, RZ ;  /* 0x0ffffffe03047810 */ /* 0x002fe20007ffe0ff */
[----:B------:R-:W-:-:S05]  /*0ac0*/  IMAD.MOV R3, RZ, RZ, -R14 ;  /* 0x000000ffff037224 */ /* 0x000fca00078e0a0e */
[----:B------:R1:W2:Y:S02]  /*0ad0*/  F2I.FTZ.U32.TRUNC.NTZ R5, R4 ;  /* 0x0000000400057305 */ /* 0x0002a4000021f000 */
[----:B-1----:R-:W-:Y:S02]  /*0ae0*/  IMAD.MOV.U32 R4, RZ, RZ, RZ ;  /* 0x000000ffff047224 */ /* 0x002fe400078e00ff */
[----:B--2---:R-:W-:-:S04]  /*0af0*/  IMAD.MOV R13, RZ, RZ, -R5 ;  /* 0x000000ffff0d7224 */ /* 0x004fc800078e0a05 */
[----:B------:R-:W-:-:S04]  /*0b00*/  IMAD R13, R13, R10, RZ ;  /* 0x0000000a0d0d7224 */ /* 0x000fc800078e02ff */
[----:B------:R-:W-:-:S06]  /*0b10*/  IMAD.HI.U32 R5, R5, R13, R4 ;  /* 0x0000000d05057227 */ /* 0x000fcc00078e0004 */
[----:B------:R-:W-:-:S04]  /*0b20*/  IMAD.HI.U32 R5, R5, R12, RZ ;  /* 0x0000000c05057227 */ /* 0x000fc800078e00ff */
[----:B------:R-:W-:-:S05]  /*0b30*/  IMAD R3, R5, R3, R12 ;  /* 0x0000000305037224 */ /* 0x000fca00078e020c */
[----:B------:R-:W-:-:S13]  /*0b40*/  ISETP.GT.U32.AND P1, PT, R10, R3, PT ;  /* 0x000000030a00720c */ /* 0x000fda0003f24070 */
[-C--:B------:R-:W-:Y:S01]  /*0b50*/  @!P1 IADD3 R3, PT, PT, R3, -R10.reuse, RZ ;  /* 0x8000000a03039210 */ /* 0x080fe20007ffe0ff */
[----:B------:R-:W-:Y:S01]  /*0b60*/  @!P1 VIADD R5, R5, 0x1 ;  /* 0x0000000105059836 */ /* 0x000fe20000000000 */
[----:B------:R-:W-:Y:S02]  /*0b70*/  ISETP.NE.AND P1, PT, R2, RZ, PT ;  /* 0x000000ff0200720c */ /* 0x000fe40003f25270 */
[----:B------:R-:W-:-:S13]  /*0b80*/  ISETP.GE.U32.AND P0, PT, R3, R10, PT ;  /* 0x0000000a0300720c */ /* 0x000fda0003f06070 */
[----:B------:R-:W-:-:S04]  /*0b90*/  @P0 VIADD R5, R5, 0x1 ;  /* 0x0000000105050836 */ /* 0x000fc80000000000 */
[----:B------:R-:W-:Y:S01]  /*0ba0*/  @!P2 IMAD.MOV R5, RZ, RZ, -R5 ;  /* 0x000000ffff05a224 */ /* 0x000fe200078e0a05 */
[----:B------:R-:W-:-:S04]  /*0bb0*/  @!P1 LOP3.LUT R5, RZ, R2, RZ, 0x33, !PT ;  /* 0x00000002ff059212 */ /* 0x000fc800078e33ff */
[----:B0-----:R-:W-:-:S04]  /*0bc0*/  IADD3 R5, PT, PT, -R5, UR4, RZ ;  /* 0x0000000405057c10 */ /* 0x001fc8000fffe1ff */
[----:B------:R-:W-:-:S04]  /*0bd0*/  IABS R3, R5 ;  /* 0x0000000500037213 */ /* 0x000fc80000000000 */
[----:B------:R-:W-:-:S13]  /*0be0*/  ISETP.GT.AND P0, PT, R3, UR5, PT ;  /* 0x0000000503007c0c */ /* 0x000fda000bf04270 */
[----:B------:R-:W-:Y:S05]  /*0bf0*/  @P0 EXIT ;  /* 0x000000000000094d */ /* 0x000fea0003800000 */
[----:B------:R-:W-:Y:S02]  /*0c00*/  ISETP.GE.AND P0, PT, R9, 0x1, PT ;  /* 0x000000010900780c */ /* 0x000fe40003f06270 */
[----:B------:R-:W-:Y:S02]  /*0c10*/  CS2R R14, SRZ ;  /* 0x00000000000e7805 */ /* 0x000fe4000001ff00 */
[----:B------:R-:W-:-:S13]  /*0c20*/  ISETP.LT.OR P0, PT, R8, 0x1, !P0 ;  /* 0x000000010800780c */ /* 0x000fda0004701670 */
[----:B------:R-:W-:Y:S05]  /*0c30*/  @P0 BRA `(.L_x_6) ;  /* 0x0000000800c00947 */ /* 0x000fea0003800000 */
[C---:B------:R-:W-:Y:S01]  /*0c40*/  LOP3.LUT R4, R9.reuse, 0x7ffffffc, RZ, 0xc0, !PT ;  /* 0x7ffffffc09047812 */ /* 0x040fe200078ec0ff */
[C---:B------:R-:W-:Y:S01]  /*0c50*/  IMAD R8, R9.reuse, 0x3, RZ ;  /* 0x0000000309087824 */ /* 0x040fe200078e02ff */
[----:B------:R-:W-:Y:S02]  /*0c60*/  LOP3.LUT R5, R9, 0x3, RZ, 0xc0, !PT ;  /* 0x0000000309057812 */ /* 0x000fe400078ec0ff */
[----:B------:R-:W-:Y:S02]  /*0c70*/  CS2R R14, SRZ ;  /* 0x00000000000e7805 */ /* 0x000fe4000001ff00 */
[----:B------:R-:W-:Y:S01]  /*0c80*/  IADD3 R9, PT, PT, -R4, RZ, RZ ;  /* 0x000000ff04097210 */ /* 0x000fe20007ffe1ff */
[----:B------:R-:W-:-:S06]  /*0c90*/  UMOV UR4, URZ ;  /* 0x000000ff00047c82 */ /* 0x000fcc0008000000 */
.L_x_11:
[----:B------:R-:W0:Y:S01]  /*0ca0*/  LDCU.64 UR8, c[0x0][0x398] ;  /* 0x00007300ff0877ac */ /* 0x000e220008000a00 */
[----:B------:R-:W1:Y:S01]  /*0cb0*/  LDC R21, c[0x0][0x394] ;  /* 0x0000e500ff157b82 */ /* 0x000e620000000800 */
[----:B------:R-:W-:Y:S02]  /*0cc0*/  IMAD R20, R8, UR4, RZ ;  /* 0x0000000408147c24 */ /* 0x000fe4000f8e02ff */
[----:B------:R-:W-:Y:S01]  /*0cd0*/  IMAD.MOV.U32 R3, RZ, RZ, RZ ;  /* 0x000000ffff037224 */ /* 0x000fe200078e00ff */
[----:B0-----:R-:W-:Y:S01]  /*0ce0*/  UISETP.GE.U32.AND UP1, UPT, UR9, 0x4, UPT ;  /* 0x000000040900788c */ /* 0x001fe2000bf26070 */
[----:B-1----:R-:W-:Y:S01]  /*0cf0*/  IMAD R21, R21, UR4, R0 ;  /* 0x0000000415157c24 */ /* 0x002fe2000f8e0200 */
[----:B------:R-:W-:-:S04]  /*0d00*/  UIADD3 UR4, UPT, UPT, UR4, 0x1, URZ ;  /* 0x0000000104047890 */ /* 0x000fc8000fffe0ff */
[----:B------:R-:W-:-:S03]  /*0d10*/  UISETP.NE.AND UP0, UPT, UR4, UR8, UPT ;  /* 0x000000080400728c */ /* 0x000fc6000bf05270 */
[----:B------:R-:W-:Y:S08]  /*0d20*/  BRA.U !UP1, `(.L_x_7) ;  /* 0x0000000509547547 */ /* 0x000ff0000b800000 */
[----:B------:R-:W-:Y:S02]  /*0d30*/  IMAD R3, R21, 0x3, RZ ;  /* 0x0000000315037824 */ /* 0x000fe400078e02ff */
[----:B------:R-:W-:Y:S02]  /*0d40*/  IMAD.MOV.U32 R22, RZ, RZ, R20 ;  /* 0x000000ffff167224 */ /* 0x000fe400078e0014 */
[----:B------:R-:W-:-:S07]  /*0d50*/  IMAD.MOV.U32 R23, RZ, RZ, R9 ;  /* 0x000000ffff177224 */ /* 0x000fce00078e0009 */
.L_x_8:
[----:B------:R-:W0:Y:S08]  /*0d60*/  LDC.64 R10, c[0x0][0x380] ;  /* 0x0000e000ff0a7b82 */ /* 0x000e300000000a00 */
[----:B------:R-:W1:Y:S01]  /*0d70*/  LDC.64 R12, c[0x0][0x388] ;  /* 0x0000e200ff0c7b82 */ /* 0x000e620000000a00 */
[----:B0-----:R-:W-:-:S05]  /*0d80*/  IMAD.WIDE R10, R3, 0x4, R10 ;  /* 0x00000004030a7825 */ /* 0x001fca00078e020a */
[----:B------:R-:W2:Y:S01]  /*0d90*/  LDG.E R16, desc[UR6][R10.64] ;  /* 0x000000060a107981 */ /* 0x000ea2000c1e1900 */
[----:B-1----:R-:W-:-:S03]  /*0da0*/  IMAD.WIDE R12, R22, 0x4, R12 ;  /* 0x00000004160c7825 */ /* 0x002fc600078e020c */
[----:B------:R-:W3:Y:S04]  /*0db0*/  LDG.E R25, desc[UR6][R10.64+0x4] ;  /* 0x000004060a197981 */ /* 0x000ee8000c1e1900 */
[----:B------:R-:W2:Y:S04]  /*0dc0*/  LDG.E R17, desc[UR6][R12.64] ;  /* 0x000000060c117981 */ /* 0x000ea8000c1e1900 */
[----:B------:R-:W3:Y:S04]  /*0dd0*/  LDG.E R24, desc[UR6][R12.64+0x4] ;  /* 0x000004060c187981 */ /* 0x000ee8000c1e1900 */
[----:B------:R-:W4:Y:S04]  /*0de0*/  LDG.E R28, desc[UR6][R10.64+0xc] ;  /* 0x00000c060a1c7981 */ /* 0x000f28000c1e1900 */
[----:B------:R-:W4:Y:S04]  /*0df0*/  LDG.E R29, desc[UR6][R12.64+0xc] ;  /* 0x00000c060c1d7981 */ /* 0x000f28000c1e1900 */
[----:B------:R-:W5:Y:S04]  /*0e00*/  LDG.E R18, desc[UR6][R10.64+0x8] ;  /* 0x000008060a127981 */ /* 0x000f68000c1e1900 */
[----:B------:R-:W5:Y:S01]  /*0e10*/  LDG.E R19, desc[UR6][R12.64+0x8] ;  /* 0x000008060c137981 */ /* 0x000f62000c1e1900 */
[----:B--2---:R-:W-:-:S05]  /*0e20*/  IADD3 R16, PT, PT, R16, -R17, RZ ;  /* 0x8000001110107210 */ /* 0x004fca0007ffe0ff */
[----:B------:R-:W-:-:S06]  /*0e30*/  IMAD.WIDE R16, R16, R16, RZ ;  /* 0x0000001010107225 */ /* 0x000fcc00078e02ff */
[----:B------:R-:W0:Y:S01]  /*0e40*/  I2F.F64.U64 R16, R16 ;  /* 0x0000001000107312 */ /* 0x000e220000301800 */
[----:B---3--:R-:W-:Y:S02]  /*0e50*/  IMAD.IADD R26, R25, 0x1, -R24 ;  /* 0x00000001191a7824 */ /* 0x008fe400078e0a18 */
[----:B------:R-:W2:Y:S02]  /*0e60*/  LDG.E R25, desc[UR6][R10.64+0x10] ;  /* 0x000010060a197981 */ /* 0x000ea4000c1e1900 */
[----:B------:R-:W-:Y:S02]  /*0e70*/  IMAD.WIDE R26, R26, R26, RZ ;  /* 0x0000001a1a1a7225 */ /* 0x000fe400078e02ff */
[----:B------:R-:W2:Y:S01]  /*0e80*/  LDG.E R24, desc[UR6][R12.64+0x10] ;  /* 0x000010060c187981 */ /* 0x000ea2000c1e1900 */
[----:B0-----:R-:W-:Y:S01]  /*0e90*/  DADD R14, R16, R14 ;  /* 0x00000000100e7229 */ /* 0x001fe2000000000e */
[----:B------:R4:W0:Y:S02]  /*0ea0*/  I2F.F64.U64 R16, R26 ;  /* 0x0000001a00107312 */ /* 0x0008240000301800 */
[----:B----4-:R-:W-:Y:S01]  /*0eb0*/  IMAD.IADD R26, R28, 0x1, -R29 ;  /* 0x000000011c1a7824 */ /* 0x010fe200078e0a1d */
[----:B------:R-:W3:Y:S04]  /*0ec0*/  LDG.E R27, desc[UR6][R10.64+0x18] ;  /* 0x000018060a1b7981 */ /* 0x000ee8000c1e1900 */
[----:B------:R-:W4:Y:S04]  /*0ed0*/  LDG.E R28, desc[UR6][R10.64+0x14] ;  /* 0x000014060a1c7981 */ /* 0x000f28000c1e1900 */
[----:B------:R-:W4:Y:S01]  /*0ee0*/  LDG.E R29, desc[UR6][R12.64+0x14] ;  /* 0x000014060c1d7981 */ /* 0x000f22000c1e1900 */
[----:B0-----:R-:W-:Y:S01]  /*0ef0*/  DADD R14, R14, R16 ;  /* 0x000000000e0e7229 */ /* 0x001fe20000000010 */
[----:B------:R-:W-:-:S02]  /*0f00*/  IMAD.WIDE R16, R26, R26, RZ ;  /* 0x0000001a1a107225 */ /* 0x000fc400078e02ff */
[----:B------:R-:W3:Y:S02]  /*0f10*/  LDG.E R26, desc[UR6][R12.64+0x18] ;  /* 0x000018060c1a7981 */ /* 0x000ee4000c1e1900 */
[----:B-----5:R-:W-:-:S04]  /*0f20*/  IMAD.IADD R18, R18, 0x1, -R19 ;  /* 0x0000000112127824 */ /* 0x020fc800078e0a13 */
[----:B------:R-:W-:-:S06]  /*0f30*/  IMAD.WIDE R18, R18, R18, RZ ;  /* 0x0000001212127225 */ /* 0x000fcc00078e02ff */
[----:B------:R-:W0:Y:S02]  /*0f40*/  I2F.F64.U64 R18, R18 ;  /* 0x0000001200127312 */ /* 0x000e240000301800 */
[----:B0-----:R-:W-:Y:S01]  /*0f50*/  DADD R14, R14, R18 ;  /* 0x000000000e0e7229 */ /* 0x001fe20000000012 */
[----:B------:R-:W5:Y:S04]  /*0f60*/  LDG.E R19, desc[UR6][R10.64+0x1c] ;  /* 0x00001c060a137981 */ /* 0x000f68000c1e1900 */
[----:B------:R-:W5:Y:S01]  /*0f70*/  LDG.E R18, desc[UR6][R12.64+0x1c] ;  /* 0x00001c060c127981 */ /* 0x000f62000c1e1900 */
[----:B------:R-:W0:Y:S02]  /*0f80*/  I2F.F64.U64 R16, R16 ;  /* 0x0000001000107312 */ /* 0x000e240000301800 */
[----:B0-----:R-:W-:Y:S01]  /*0f90*/  DADD R14, R14, R16 ;  /* 0x000000000e0e7229 */ /* 0x001fe20000000010 */
[----:B--2---:R-:W-:-:S05]  /*0fa0*/  IADD3 R24, PT, PT, R25, -R24, RZ ;  /* 0x8000001819187210 */ /* 0x004fca0007ffe0ff */
[----:B------:R-:W-:-:S06]  /*0fb0*/  IMAD.WIDE R16, R24, R24, RZ ;  /* 0x0000001818107225 */ /* 0x000fcc00078e02ff */
[----:B------:R-:W0:Y:S01]  /*0fc0*/  I2F.F64.U64 R16, R16 ;  /* 0x0000001000107312 */ /* 0x000e220000301800 */
[----:B----4-:R-:W-:Y:S01]  /*0fd0*/  IMAD.IADD R28, R28, 0x1, -R29 ;  /* 0x000000011c1c7824 */ /* 0x010fe200078e0a1d */
[----:B0-----:R-:W-:Y:S01]  /*0fe0*/  DADD R14, R14, R16 ;  /* 0x000000000e0e7229 */ /* 0x001fe20000000010 */
[----:B------:R-:W2:Y:S02]  /*0ff0*/  LDG.E R29, desc[UR6][R10.64+0x20] ;  /* 0x000020060a1d7981 */ /* 0x000ea4000c1e1900 */
[----:B------:R-:W-:Y:S02]  /*1000*/  IMAD.WIDE R24, R28, R28, RZ ;  /* 0x0000001c1c187225 */ /* 0x000fe400078e02ff */
[----:B------:R-:W2:Y:S02]  /*1010*/  LDG.E R28, desc[UR6][R12.64+0x20] ;  /* 0x000020060c1c7981 */ /* 0x000ea4000c1e1900 */
[----:B---3--:R-:W-:Y:S02]  /*1020*/  IMAD.IADD R26, R27, 0x1, -R26 ;  /* 0x000000011b1a7824 */ /* 0x008fe400078e0a1a */
[----:B------:R-:W0:Y:S02]  /*1030*/  I2F.F64.U64 R24, R24 ;  /* 0x0000001800187312 */ /* 0x000e240000301800 */
[----:B------:R-:W-:-:S06]  /*1040*/  IMAD.WIDE R16, R26, R26, RZ ;  /* 0x0000001a1a107225 */ /* 0x000fcc00078e02ff */
[----:B------:R-:W1:Y:S01]  /*1050*/  I2F.F64.U64 R26, R16 ;  /* 0x00000010001a7312 */ /* 0x000e620000301800 */
[----:B0-----:R-:W-:Y:S01]  /*1060*/  DADD R14, R14, R24 ;  /* 0x000000000e0e7229 */ /* 0x001fe20000000018 */
[----:B------:R-:W3:Y:S04]  /*1070*/  LDG.E R24, desc[UR6][R10.64+0x2c] ;  /* 0x00002c060a187981 */ /* 0x000ee8000c1e1900 */
[----:B------:R-:W3:Y:S03]  /*1080*/  LDG.E R25, desc[UR6][R12.64+0x2c] ;  /* 0x00002c060c197981 */ /* 0x000ee6000c1e1900 */
[----:B-1----:R-:W-:Y:S01]  /*1090*/  DADD R14, R14, R26 ;  /* 0x000000000e0e7229 */ /* 0x002fe2000000001a */
[----:B------:R-:W4:Y:S04]  /*10a0*/  LDG.E R27, desc[UR6][R10.64+0x24] ;  /* 0x000024060a1b7981 */ /* 0x000f28000c1e1900 */
[----:B------:R-:W4:Y:S01]  /*10b0*/  LDG.E R26, desc[UR6][R12.64+0x24] ;  /* 0x000024060c1a7981 */ /* 0x000f22000c1e1900 */
[----:B-----5:R-:W-:-:S03]  /*10c0*/  IMAD.IADD R16, R19, 0x1, -R18 ;  /* 0x0000000113107824 */ /* 0x020fc600078e0a12 */
[----:B------:R4:W5:Y:S04]  /*10d0*/  LDG.E R19, desc[UR6][R10.64+0x28] ;  /* 0x000028060a137981 */ /* 0x000968000c1e1900 */
[----:B------:R-:W5:Y:S01]  /*10e0*/  LDG.E R18, desc[UR6][R12.64+0x28] ;  /* 0x000028060c127981 */ /* 0x000f62000c1e1900 */
[----:B------:R-:W-:-:S06]  /*10f0*/  IMAD.WIDE R16, R16, R16, RZ ;  /* 0x0000001010107225 */ /* 0x000fcc00078e02ff */
[----:B------:R-:W0:Y:S01]  /*1100*/  I2F.F64.U64 R16, R16 ;  /* 0x0000001000107312 */ /* 0x000e220000301800 */
[----:B------:R-:W-:-:S04]  /*1110*/  IADD3 R23, PT, PT, R23, 0x4, RZ ;  /* 0x0000000417177810 */ /* 0x000fc80007ffe0ff */
[----:B------:R-:W-:Y:S01]  /*1120*/  ISETP.NE.AND P0, PT, R23, RZ, PT ;  /* 0x000000ff1700720c */ /* 0x000fe20003f05270 */
[----:B------:R-:W-:Y:S02]  /*1130*/  VIADD R3, R3, 0xc ;  /* 0x0000000c03037836 */ /* 0x000fe40000000000 */
[----:B------:R-:W-:Y:S01]  /*1140*/  VIADD R22, R22, 0xc ;  /* 0x0000000c16167836 */ /* 0x000fe20000000000 */
[----:B--2---:R-:W-:Y:S01]  /*1150*/  IADD3 R28, PT, PT, R29, -R28, RZ ;  /* 0x8000001c1d1c7210 */ /* 0x004fe20007ffe0ff */
[----:B----4-:R-:W-:-:S04]  /*1160*/  IMAD.IADD R10, R27, 0x1, -R26 ;  /* 0x000000011b0a7824 */ /* 0x010fc800078e0a1a */
[----:B------:R-:W-:Y:S01]  /*1170*/  IMAD.WIDE R26, R28, R28, RZ ;  /* 0x0000001c1c1a7225 */ /* 0x000fe200078e02ff */
[----:B0-----:R-:W-:-:S03]  /*1180*/  DADD R28, R14, R16 ;  /* 0x000000000e1c7229 */ /* 0x001fc60000000010 */
[----:B------:R-:W-:Y:S02]  /*1190*/  IMAD.WIDE R14, R10, R10, RZ ;  /* 0x0000000a0a0e7225 */ /* 0x000fe400078e02ff */
[----:B------:R-:W0:Y:S02]  /*11a0*/  I2F.F64.U64 R26, R26 ;  /* 0x0000001a001a7312 */ /* 0x000e240000301800 */
[----:B-----5:R-:W-:-:S04]  /*11b0*/  IMAD.IADD R18, R19, 0x1, -R18 ;  /* 0x0000000113127824 */ /* 0x020fc800078e0a12 */
[----:B------:R-:W-:Y:S02]  /*11c0*/  IMAD.WIDE R10, R18, R18, RZ ;  /* 0x00000012120a7225 */ /* 0x000fe400078e02ff */
[----:B------:R-:W1:Y:S02]  /*11d0*/  I2F.F64.U64 R14, R14 ;  /* 0x0000000e000e7312 */ /* 0x000e640000301800 */
[----:B---3--:R-:W-:Y:S01]  /*11e0*/  IMAD.IADD R24, R24, 0x1, -R25 ;  /* 0x0000000118187824 */ /* 0x008fe200078e0a19 */
[----:B0-----:R-:W-:-:S05]  /*11f0*/  DADD R28, R28, R26 ;  /* 0x000000001c1c7229 */ /* 0x001fca000000001a */
[----:B------:R-:W0:Y:S01]  /*1200*/  I2F.F64.U64 R10, R10 ;  /* 0x0000000a000a7312 */ /* 0x000e220000301800 */
[----:B------:R-:W-:Y:S02]  /*1210*/  IMAD.WIDE R12, R24, R24, RZ ;  /* 0x00000018180c7225 */ /* 0x000fe400078e02ff */
[----:B-1----:R-:W-:-:S05]  /*1220*/  DADD R28, R28, R14 ;  /* 0x000000001c1c7229 */ /* 0x002fca000000000e */
[----:B------:R-:W1:Y:S03]  /*1230*/  I2F.F64.U64 R12, R12 ;  /* 0x0000000c000c7312 */ /* 0x000e660000301800 */
[----:B0-----:R-:W-:-:S08]  /*1240*/  DADD R28, R28, R10 ;  /* 0x000000001c1c7229 */ /* 0x001fd0000000000a */
[----:B-1----:R-:W-:Y:S01]  /*1250*/  DADD R14, R28, R12 ;  /* 0x000000001c0e7229 */ /* 0x002fe2000000000c */
[----:B------:R-:W-:Y:S10]  /*1260*/  @P0 BRA `(.L_x_8) ;  /* 0xfffffff800bc0947 */ /* 0x000ff4000383ffff */
[----:B------:R-:W-:-:S07]  /*1270*/  IMAD.MOV.U32 R3, RZ, RZ, R4 ;  /* 0x000000ffff037224 */ /* 0x000fce00078e0004 */
.L_x_7:
[----:B------:R-:W-:-:S13]  /*1280*/  ISETP.NE.AND P0, PT, R5, RZ, PT ;  /* 0x000000ff0500720c */ /* 0x000fda0003f05270 */
[----:B------:R-:W-:Y:S05]  /*1290*/  @!P0 BRA `(.L_x_9) ;  /* 0x0000000400248947 */ /* 0x000fea0003800000 */
[----:B------:R-:W-:Y:S01]  /*12a0*/  ISETP.NE.AND P0, PT, R5, 0x1, PT ;  /* 0x000000010500780c */ /* 0x000fe20003f05270 */
[----:B------:R-:W-:-:S12]  /*12b0*/  ULOP3.LUT UP1, URZ, UR9, 0x1, URZ, 0xc0, !UPT ;  /* 0x0000000109ff7892 */ /* 0x000fd8000f82c0ff */
[----:B------:R-:W-:Y:S05]  /*12c0*/  @!P0 BRA `(.L_x_10) ;  /* 0x0000000000b08947 */ /* 0x000fea0003800000 */
[----:B------:R-:W0:Y:S01]  /*12d0*/  LDC.64 R26, c[0x0][0x388] ;  /* 0x0000e200ff1a7b82 */ /* 0x000e220000000a00 */
[----:B------:R-:W-:Y:S01]  /*12e0*/  IADD3 R11, PT, PT, R21, R3, RZ ;  /* 0x00000003150b7210 */ /* 0x000fe20007ffe0ff */
[----:B------:R-:W-:-:S04]  /*12f0*/  IMAD R13, R3, 0x3, R20 ;  /* 0x00000003030d7824 */ /* 0x000fc800078e0214 */
[----:B------:R-:W-:Y:S02]  /*1300*/  IMAD R11, R11, 0x3, RZ ;  /* 0x000000030b0b7824 */ /* 0x000fe400078e02ff */
        /* <DEDUP_REMOVED lines=10> */
[----:B------:R-:W5:Y:S04]  /*13b0*/  LDG.E R17, desc[UR6][R28.64+0xc] ;  /* 0x00000c061c117981 */ /* 0x000f68000c1e1900 */
[----:B------:R-:W5:Y:S04]  /*13c0*/  LDG.E R22, desc[UR6][R26.64+0x10] ;  /* 0x000010061a167981 */ /* 0x000f68000c1e1900 */
[----:B------:R-:W5:Y:S01]  /*13d0*/  LDG.E R23, desc[UR6][R28.64+0x10] ;  /* 0x000010061c177981 */ /* 0x000f62000c1e1900 */
[----:B--2---:R-:W-:-:S03]  /*13e0*/  IMAD.IADD R24, R18, 0x1, -R19 ;  /* 0x0000000112187824 */ /* 0x004fc600078e0a13 */
[----:B------:R-:W2:Y:S04]  /*13f0*/  LDG.E R19, desc[UR6][R28.64+0x14] ;  /* 0x000014061c137981 */ /* 0x000ea8000c1e1900 */
[----:B------:R3:W2:Y:S01]  /*1400*/  LDG.E R18, desc[UR6][R26.64+0x14] ;  /* 0x000014061a127981 */ /* 0x0006a2000c1e1900 */
[----:B------:R-:W-:-:S04]  /*1410*/  IMAD.WIDE R24, R24, R24, RZ ;  /* 0x0000001818187225 */ /* 0x000fc800078e02ff */
[----:B---3--:R-:W-:Y:S02]  /*1420*/  IMAD.IADD R26, R13, 0x1, -R12 ;  /* 0x000000010d1a7824 */ /* 0x008fe400078e0a0c */
[----:B------:R4:W0:Y:S02]  /*1430*/  I2F.F64.U64 R12, R24 ;  /* 0x00000018000c7312 */ /* 0x0008240000301800 */
[----:B----4-:R-:W-:Y:S02]  /*1440*/  IMAD.IADD R24, R11, 0x1, -R10 ;  /* 0x000000010b187824 */ /* 0x010fe400078e0a0a */
[----:B------:R-:W-:Y:S01]  /*1450*/  IMAD.WIDE R10, R26, R26, RZ ;  /* 0x0000001a1a0a7225 */ /* 0x000fe200078e02ff */
[----:B0-----:R-:W-:-:S05]  /*1460*/  DADD R14, R14, R12 ;  /* 0x000000000e0e7229 */ /* 0x001fca000000000c */
[----:B------:R-:W0:Y:S01]  /*1470*/  I2F.F64.U64 R10, R10 ;  /* 0x0000000a000a7312 */ /* 0x000e220000301800 */
[----:B------:R-:W-:Y:S01]  /*1480*/  IMAD.WIDE R12, R24, R24, RZ ;  /* 0x00000018180c7225 */ /* 0x000fe200078e02ff */
[----:B-----5:R-:W-:-:S06]  /*1490*/  IADD3 R16, PT, PT, R17, -R16, RZ ;  /* 0x8000001011107210 */ /* 0x020fcc0007ffe0ff */
[----:B------:R-:W1:Y:S01]  /*14a0*/  I2F.F64.U64 R12, R12 ;  /* 0x0000000c000c7312 */ /* 0x000e620000301800 */
[----:B------:R-:W-:-:S04]  /*14b0*/  IMAD.WIDE R16, R16, R16, RZ ;  /* 0x0000001010107225 */ /* 0x000fc800078e02ff */
[----:B------:R-:W-:Y:S01]  /*14c0*/  IMAD.IADD R22, R23, 0x1, -R22 ;  /* 0x0000000117167824 */ /* 0x000fe200078e0a16 */
[----:B0-----:R-:W-:Y:S02]  /*14d0*/  DADD R14, R14, R10 ;  /* 0x000000000e0e7229 */ /* 0x001fe4000000000a */
[----:B------:R-:W0:Y:S01]  /*14e0*/  I2F.F64.U64 R16, R16 ;  /* 0x0000001000107312 */ /* 0x000e220000301800 */
[----:B------:R-:W-:-:S05]  /*14f0*/  IMAD.WIDE R22, R22, R22, RZ ;  /* 0x0000001616167225 */ /* 0x000fca00078e02ff */
[----:B-1----:R-:W-:Y:S02]  /*1500*/  DADD R14, R14, R12 ;  /* 0x000000000e0e7229 */ /* 0x002fe4000000000c */
[----:B------:R-:W1:Y:S06]  /*1510*/  I2F.F64.U64 R22, R22 ;  /* 0x0000001600167312 */ /* 0x000e6c0000301800 */
[----:B0-----:R-:W-:-:S08]  /*1520*/  DADD R14, R14, R16 ;  /* 0x000000000e0e7229 */ /* 0x001fd00000000010 */
[----:B-1----:R-:W-:Y:S01]  /*1530*/  DADD R14, R14, R22 ;  /* 0x000000000e0e7229 */ /* 0x002fe20000000016 */
[----:B------:R-:W-:Y:S02]  /*1540*/  VIADD R3, R3, 0x2 ;  /* 0x0000000203037836 */ /* 0x000fe40000000000 */
[----:B--2---:R-:W-:-:S04]  /*1550*/  IMAD.IADD R18, R19, 0x1, -R18 ;  /* 0x0000000113127824 */ /* 0x004fc800078e0a12 */
[----:B------:R-:W-:-:S06]  /*1560*/  IMAD.WIDE R10, R18, R18, RZ ;  /* 0x00000012120a7225 */ /* 0x000fcc00078e02ff */
[----:B------:R-:W0:Y:S02]  /*1570*/  I2F.F64.U64 R10, R10 ;  /* 0x0000000a000a7312 */ /* 0x000e240000301800 */
[----:B0-----:R-:W-:-:S11]  /*1580*/  DADD R14, R14, R10 ;  /* 0x000000000e0e7229 */ /* 0x001fd6000000000a */
.L_x_10:
[----:B------:R-:W-:Y:S05]  /*1590*/  BRA.U !UP1, `(.L_x_9) ;  /* 0x0000000109647547 */ /* 0x000fea000b800000 */
        /* <DEDUP_REMOVED lines=12> */
[----:B------:R-:W4:Y:S01]  /*1660*/  LDG.E R21, desc[UR6][R12.64+0x8] ;  /* 0x000008060c157981 */ /* 0x000f22000c1e1900 */
[----:B--2---:R-:W-:-:S04]  /*1670*/  IMAD.IADD R16, R3, 0x1, -R16 ;  /* 0x0000000103107824 */ /* 0x004fc800078e0a10 */
[----:B------:R-:W-:-:S04]  /*1680*/  IMAD.WIDE R16, R16, R16, RZ ;  /* 0x0000001010107225 */ /* 0x000fc800078e02ff */
[----:B---3--:R-:W-:Y:S02]  /*1690*/  IMAD.IADD R18, R18, 0x1, -R19 ;  /* 0x0000000112127824 */ /* 0x008fe400078e0a13 */
[----:B------:R-:W0:Y:S02]  /*16a0*/  I2F.F64.U64 R16, R16 ;  /* 0x0000001000107312 */ /* 0x000e240000301800 */
[----:B------:R-:W-:-:S04]  /*16b0*/  IMAD.WIDE R18, R18, R18, RZ ;  /* 0x0000001212127225 */ /* 0x000fc800078e02ff */
[----:B----4-:R-:W-:Y:S02]  /*16c0*/  IMAD.IADD R20, R20, 0x1, -R21 ;  /* 0x0000000114147824 */ /* 0x010fe400078e0a15 */
[----:B------:R-:W1:Y:S02]  /*16d0*/  I2F.F64.U64 R18, R18 ;  /* 0x0000001200127312 */ /* 0x000e640000301800 */
[----:B------:R-:W-:Y:S01]  /*16e0*/  IMAD.WIDE R20, R20, R20, RZ ;  /* 0x0000001414147225 */ /* 0x000fe200078e02ff */
[----:B0-----:R-:W-:-:S05]  /*16f0*/  DADD R14, R14, R16 ;  /* 0x000000000e0e7229 */ /* 0x001fca0000000010 */
[----:B------:R-:W0:Y:S03]  /*1700*/  I2F.F64.U64 R20, R20 ;  /* 0x0000001400147312 */ /* 0x000e260000301800 */
[----:B-1----:R-:W-:-:S08]  /*1710*/  DADD R14, R14, R18 ;  /* 0x000000000e0e7229 */ /* 0x002fd00000000012 */
[----:B0-----:R-:W-:-:S11]  /*1720*/  DADD R14, R14, R20 ;  /* 0x000000000e0e7229 */ /* 0x001fd60000000014 */
.L_x_9:
[----:B------:R-:W-:Y:S05]  /*1730*/  BRA.U UP0, `(.L_x_11) ;  /* 0xfffffff500587547 */ /* 0x000fea000b83ffff */
.L_x_6:
[----:B------:R-:W-:Y:S01]  /*1740*/  IMAD R8, R2, 0x3, RZ ;  /* 0x0000000302087824 */ /* 0x000fe200078e02ff */
[----:B------:R-:W-:Y:S01]  /*1750*/  MOV R2, 0x1 ;  /* 0x0000000100027802 */ /* 0x000fe20000000f00 */
[----:B------:R-:W-:Y:S01]  /*1760*/  BSSY.RECONVERGENT B0, `(.L_x_12) ;  /* 0x0000013000007945 */ /* 0x000fe20003800200 */
[----:B------:R-:W-:-:S03]  /*1770*/  FSETP.GEU.AND P1, PT, |R15|, 6.5827683646048100446e-37, PT ;  /* 0x036000000f00780b */ /* 0x000fc60003f2e200 */
[----:B------:R-:W0:Y:S08]  /*1780*/  I2F.F64 R8, R8 ;  /* 0x0000000800087312 */ /* 0x000e300000201c00 */
[----:B0-----:R-:W0:Y:S02]  /*1790*/  MUFU.RCP64H R3, R9 ;  /* 0x0000000900037308 */ /* 0x001e240000001800 */
[----:B0-----:R-:W-:-:S08]  /*17a0*/  DFMA R4, -R8, R2, 1 ;  /* 0x3ff000000804742b */ /* 0x001fd00000000102 */
[----:B------:R-:W-:-:S08]  /*17b0*/  DFMA R4, R4, R4, R4 ;  /* 0x000000040404722b */ /* 0x000fd00000000004 */
[----:B------:R-:W-:-:S08]  /*17c0*/  DFMA R4, R2, R4, R2 ;  /* 0x000000040204722b */ /* 0x000fd00000000002 */
[----:B------:R-:W-:-:S08]  /*17d0*/  DFMA R2, -R8, R4, 1 ;  /* 0x3ff000000802742b */ /* 0x000fd00000000104 */
[----:B------:R-:W-:-:S08]  /*17e0*/  DFMA R2, R4, R2, R4 ;  /* 0x000000020402722b */ /* 0x000fd00000000004 */
[----:B------:R-:W-:-:S08]  /*17f0*/  DMUL R4, R2, R14 ;  /* 0x0000000e02047228 */ /* 0x000fd00000000000 */
[----:B------:R-:W-:-:S08]  /*1800*/  DFMA R10, -R8, R4, R14 ;  /* 0x00000004080a722b */ /* 0x000fd0000000010e */
[----:B------:R-:W-:-:S10]  /*1810*/  DFMA R2, R2, R10, R4 ;  /* 0x0000000a0202722b */ /* 0x000fd40000000004 */
[----:B------:R-:W-:-:S05]  /*1820*/  FFMA R4, RZ, R9, R3 ;  /* 0x00000009ff047223 */ /* 0x000fca0000000003 */
[----:B------:R-:W-:-:S13]  /*1830*/  FSETP.GT.AND P0, PT, |R4|, 1.469367938527859385e-39, PT ;  /* 0x001000000400780b */ /* 0x000fda0003f04200 */
[----:B------:R-:W-:Y:S05]  /*1840*/  @P0 BRA P1, `(.L_x_13) ;  /* 0x0000000000100947 */ /* 0x000fea0000800000 */
[----:B------:R-:W-:Y:S01]  /*1850*/  IMAD.MOV.U32 R4, RZ, RZ, R14 ;  /* 0x000000ffff047224 */ /* 0x000fe200078e000e */
[----:B------:R-:W-:Y:S01]  /*1860*/  MOV R12, 0x1890 ;  /* 0x00001890000c7802 */ /* 0x000fe20000000f00 */
[----:B------:R-:W-:-:S07]  /*1870*/  IMAD.MOV.U32 R5, RZ, RZ, R15 ;  /* 0x000000ffff057224 */ /* 0x000fce00078e000f */
[----:B------:R-:W-:Y:S05]  /*1880*/  CALL.REL.NOINC `($__internal_0_$__cuda_sm20_div_rn_f64_full) ;  /* 0x0000000000847944 */ /* 0x000fea0003c00000 */
.L_x_13:
[----:B------:R-:W-:Y:S05]  /*1890*/  BSYNC.RECONVERGENT B0 ;  /* 0x0000000000007941 */ /* 0x000fea0003800200 */
.L_x_12:
[----:B------:R-:W0:Y:S01]  /*18a0*/  MUFU.RSQ64H R5, R3 ;  /* 0x0000000300057308 */ /* 0x000e220000001c00 */
[----:B------:R-:W-:Y:S01]  /*18b0*/  VIADD R4, R3, 0xfcb00000 ;  /* 0xfcb0000003047836 */ /* 0x000fe20000000000 */
[----:B------:R-:W-:Y:S01]  /*18c0*/  MOV R10, 0x0 ;  /* 0x00000000000a7802 */ /* 0x000fe20000000f00 */
[----:B------:R-:W-:Y:S01]  /*18d0*/  IMAD.MOV.U32 R11, RZ, RZ, 0x3fd80000 ;  /* 0x3fd80000ff0b7424 */ /* 0x000fe200078e00ff */
[----:B------:R-:W-:Y:S02]  /*18e0*/  BSSY.RECONVERGENT B0, `(.L_x_14) ;  /* 0x0000011000007945 */ /* 0x000fe40003800200 */
[----:B------:R-:W-:Y:S01]  /*18f0*/  ISETP.GE.U32.AND P0, PT, R4, 0x7ca00000, PT ;  /* 0x7ca000000400780c */ /* 0x000fe20003f06070 */
[----:B0-----:R-:W-:-:S08]  /*1900*/  DMUL R8, R4, R4 ;  /* 0x0000000404087228 */ /* 0x001fd00000000000 */
[----:B------:R-:W-:-:S08]  /*1910*/  DFMA R8, -R8, R2, 1 ;  /* 0x3ff000000808742b */ /* 0x000fd00000000102 */
[----:B------:R-:W-:Y:S02]  /*1920*/  DFMA R10, R8, R10, 0.5 ;  /* 0x3fe00000080a742b */ /* 0x000fe4000000000a */
[----:B------:R-:W-:-:S08]  /*1930*/  DMUL R8, R4, R8 ;  /* 0x0000000804087228 */ /* 0x000fd00000000000 */
[----:B------:R-:W-:-:S08]  /*1940*/  DFMA R16, R10, R8, R4 ;  /* 0x000000080a10722b */ /* 0x000fd00000000004 */
[----:B------:R-:W-:Y:S02]  /*1950*/  DMUL R10, R16, R2 ;  /* 0x00000002100a7228 */ /* 0x000fe40000000000 */
[----:B------:R-:W-:Y:S02]  /*1960*/  VIADD R15, R17, 0xfff00000 ;  /* 0xfff00000110f7836 */ /* 0x000fe40000000000 */
[----:B------:R-:W-:-:S04]  /*1970*/  IMAD.MOV.U32 R14, RZ, RZ, R16 ;  /* 0x000000ffff0e7224 */ /* 0x000fc800078e0010 */
[----:B------:R-:W-:-:S08]  /*1980*/  DFMA R12, R10, -R10, R2 ;  /* 0x8000000a0a0c722b */ /* 0x000fd00000000002 */
[----:B------:R-:W-:Y:S01]  /*1990*/  DFMA R8, R12, R14, R10 ;  /* 0x0000000e0c08722b */ /* 0x000fe2000000000a */
[----:B------:R-:W-:Y:S10]  /*19a0*/  @!P0 BRA `(.L_x_15) ;  /* 0x0000000000108947 */ /* 0x000ff40003800000 */
[----:B------:R-:W-:Y:S01]  /*19b0*/  MOV R8, R2 ;  /* 0x0000000200087202 */ /* 0x000fe20000000f00 */
[----:B------:R-:W-:Y:S01]  /*19c0*/  IMAD.MOV.U32 R9, RZ, RZ, R3 ;  /* 0x000000ffff097224 */ /* 0x000fe200078e0003 */
[----:B------:R-:W-:-:S07]  /*19d0*/  MOV R2, 0x19f0 ;  /* 0x000019f000027802 */ /* 0x000fce0000000f00 */
[----:B------:R-:W-:Y:S05]  /*19e0*/  CALL.REL.NOINC `($__internal_1_$__cuda_sm20_dsqrt_rn_f64_mediumpath_v1) ;  /* 0x0000000400a87944 */ /* 0x000fea0003c00000 */
.L_x_15:
[----:B------:R-:W-:Y:S05]  /*19f0*/  BSYNC.RECONVERGENT B0 ;  /* 0x0000000000007941 */ /* 0x000fea0003800200 */
.L_x_14:
[----:B------:R-:W-:Y:S01]  /*1a00*/  MOV R2, 0x0 ;  /* 0x0000000000027802 */ /* 0x000fe20000000f00 */
[----:B------:R0:W-:Y:S01]  /*1a10*/  STL.64 [R1+0x8], R8 ;  /* 0x0000080801007387 */ /* 0x0001e20000100a00 */
[----:B------:R-:W1:Y:S03]  /*1a20*/  LDCU.64 UR4, c[0x4][0x8] ;  /* 0x01000100ff0477ac */ /* 0x000e660008000a00 */
[----:B------:R0:W-:Y:S01]  /*1a30*/  STL [R1], R0 ;  /* 0x0000000001007387 */ /* 0x0001e20000100800 */
[----:B------:R-:W2:Y:S01]  /*1a40*/  LDC.64 R2, c[0x4][R2] ;  /* 0x0100000002027b82 */ /* 0x000ea20000000a00 */
[----:B-1----:R-:W-:Y:S02]  /*1a50*/  IMAD.U32 R4, RZ, RZ, UR4 ;  /* 0x00000004ff047e24 */ /* 0x002fe4000f8e00ff */
[----:B0-----:R-:W-:-:S07]  /*1a60*/  IMAD.U32 R5, RZ, RZ, UR5 ;  /* 0x00000005ff057e24 */ /* 0x001fce000f8e00ff */
[----:B------:R-:W-:-:S07]  /*1a70*/  LEPC R20, `(.L_x_16) ;  /* 0x000000001014794e */ /* 0x000fce0000000000 */
[----:B--2---:R-:W-:Y:S05]  /*1a80*/  CALL.ABS.NOINC R2 ;  /* 0x0000000002007343 */ /* 0x004fea0003c00000 */
.L_x_16:
[----:B------:R-:W-:Y:S05]  /*1a90*/  EXIT ;  /* 0x000000000000794d */ /* 0x000fea0003800000 */
        .weak           $__internal_0_$__cuda_sm20_div_rn_f64_full
        .type           $__internal_0_$__cuda_sm20_div_rn_f64_full,@function
        .size           $__internal_0_$__cuda_sm20_div_rn_f64_full,($__internal_1_$__cuda_sm20_dsqrt_rn_f64_mediumpath_v1 - $__internal_0_$__cuda_sm20_div_rn_f64_full)
$__internal_0_$__cuda_sm20_div_rn_f64_full:
[C---:B------:R-:W-:Y:S01]  /*1aa0*/  FSETP.GEU.AND P0, PT, |R9|.reuse, 1.469367938527859385e-39, PT ;  /* 0x001000000900780b */ /* 0x040fe20003f0e200 */
[----:B------:R-:W-:Y:S01]  /*1ab0*/  IMAD.MOV.U32 R11, RZ, RZ, R9 ;  /* 0x000000ffff0b7224 */ /* 0x000fe200078e0009 */
[----:B------:R-:W-:Y:S01]  /*1ac0*/  LOP3.LUT R2, R9, 0x800fffff, RZ, 0xc0, !PT ;  /* 0x800fffff09027812 */ /* 0x000fe200078ec0ff */
[----:B------:R-:W-:Y:S01]  /*1ad0*/  IMAD.MOV.U32 R16, RZ, RZ, 0x1 ;  /* 0x00000001ff107424 */ /* 0x000fe200078e00ff */
[----:B------:R-:W-:Y:S01]  /*1ae0*/  MOV R10, R8 ;  /* 0x00000008000a7202 */ /* 0x000fe20000000f00 */
[----:B------:R-:W-:Y:S01]  /*1af0*/  BSSY.RECONVERGENT B1, `(.L_x_17) ;  /* 0x0000055000017945 */ /* 0x000fe20003800200 */
[----:B------:R-:W-:Y:S01]  /*1b00*/  LOP3.LUT R3, R2, 0x3ff00000, RZ, 0xfc, !PT ;  /* 0x3ff0000002037812 */ /* 0x000fe200078efcff */
[----:B------:R-:W-:Y:S01]  /*1b10*/  IMAD.MOV.U32 R2, RZ, RZ, R8 ;  /* 0x000000ffff027224 */ /* 0x000fe200078e0008 */
[C---:B------:R-:W-:Y:S02]  /*1b20*/  FSETP.GEU.AND P2, PT, |R5|.reuse, 1.469367938527859385e-39, PT ;  /* 0x001000000500780b */ /* 0x040fe40003f4e200 */
[----:B------:R-:W-:-:S02]  /*1b30*/  LOP3.LUT R13, R5, 0x7ff00000, RZ, 0xc0, !PT ;  /* 0x7ff00000050d7812 */ /* 0x000fc400078ec0ff */
[----:B------:R-:W-:Y:S01]  /*1b40*/  LOP3.LUT R20, R9, 0x7ff00000, RZ, 0xc0, !PT ;  /* 0x7ff0000009147812 */ /* 0x000fe200078ec0ff */
[----:B------:R-:W-:-:S03]  /*1b50*/  @!P0 DMUL R2, R10, 8.98846567431157953865e+307 ;  /* 0x7fe000000a028828 */ /* 0x000fc60000000000 */
[----:B------:R-:W-:-:S03]  /*1b60*/  ISETP.GE.U32.AND P1, PT, R13, R20, PT ;  /* 0x000000140d00720c */ /* 0x000fc60003f26070 */
[----:B------:R-:W0:Y:S02]  /*1b70*/  MUFU.RCP64H R17, R3 ;  /* 0x0000000300117308 */ /* 0x000e240000001800 */
[----:B------:R-:W-:Y:S01]  /*1b80*/  @!P2 LOP3.LUT R8, R11, 0x7ff00000, RZ, 0xc0, !PT ;  /* 0x7ff000000b08a812 */ /* 0x000fe200078ec0ff */
[----:B------:R-:W-:-:S03]  /*1b90*/  @!P2 IMAD.MOV.U32 R22, RZ, RZ, RZ ;  /* 0x000000ffff16a224 */ /* 0x000fc600078e00ff */
[----:B------:R-:W-:Y:S01]  /*1ba0*/  @!P2 ISETP.GE.U32.AND P3, PT, R13, R8, PT ;  /* 0x000000080d00a20c */ /* 0x000fe20003f66070 */
[----:B------:R-:W-:Y:S01]  /*1bb0*/  IMAD.MOV.U32 R8, RZ, RZ, R4 ;  /* 0x000000ffff087224 */ /* 0x000fe200078e0004 */
[----:B0-----:R-:W-:-:S08]  /*1bc0*/  DFMA R14, R16, -R2, 1 ;  /* 0x3ff00000100e742b */ /* 0x001fd00000000802 */
[----:B------:R-:W-:Y:S01]  /*1bd0*/  DFMA R18, R14, R14, R14 ;  /* 0x0000000e0e12722b */ /* 0x000fe2000000000e */
[----:B------:R-:W-:-:S04]  /*1be0*/  MOV R14, 0x1ca00000 ;  /* 0x1ca00000000e7802 */ /* 0x000fc80000000f00 */
[C---:B------:R-:W-:Y:S02]  /*1bf0*/  @!P2 SEL R15, R14.reuse, 0x63400000, !P3 ;  /* 0x634000000e0fa807 */ /* 0x040fe40005800000 */
[----:B------:R-:W-:Y:S01]  /*1c00*/  SEL R9, R14, 0x63400000, !P1 ;  /* 0x634000000e097807 */ /* 0x000fe20004800000 */
[----:B------:R-:W-:Y:S01]  /*1c10*/  DFMA R16, R16, R18, R16 ;  /* 0x000000121010722b */ /* 0x000fe20000000010 */
[--C-:B------:R-:W-:Y:S02]  /*1c20*/  @!P2 LOP3.LUT R15, R15, 0x80000000, R5.reuse, 0xf8, !PT ;  /* 0x800000000f0fa812 */ /* 0x100fe400078ef805 */
[----:B------:R-:W-:Y:S02]  /*1c30*/  LOP3.LUT R9, R9, 0x800fffff, R5, 0xf8, !PT ;  /* 0x800fffff09097812 */ /* 0x000fe400078ef805 */
[----:B------:R-:W-:-:S03]  /*1c40*/  @!P2 LOP3.LUT R23, R15, 0x100000, RZ, 0xfc, !PT ;  /* 0x001000000f17a812 */ /* 0x000fc600078efcff */
[----:B------:R-:W-:-:S03]  /*1c50*/  DFMA R18, R16, -R2, 1 ;  /* 0x3ff000001012742b */ /* 0x000fc60000000802 */
[----:B------:R-:W-:Y:S01]  /*1c60*/  @!P2 DFMA R8, R8, 2, -R22 ;  /* 0x400000000808a82b */ /* 0x000fe20000000816 */
[----:B------:R-:W-:Y:S01]  /*1c70*/  IMAD.MOV.U32 R23, RZ, RZ, R13 ;  /* 0x000000ffff177224 */ /* 0x000fe200078e000d */
[----:B------:R-:W-:-:S03]  /*1c80*/  MOV R22, R20 ;  /* 0x0000001400167202 */ /* 0x000fc60000000f00 */
[----:B------:R-:W-:Y:S01]  /*1c90*/  DFMA R16, R16, R18, R16 ;  /* 0x000000121010722b */ /* 0x000fe20000000010 */
[----:B------:R-:W-:-:S04]  /*1ca0*/  @!P0 LOP3.LUT R22, R3, 0x7ff00000, RZ, 0xc0, !PT ;  /* 0x7ff0000003168812 */ /* 0x000fc800078ec0ff */
[----:B------:R-:W-:Y:S01]  /*1cb0*/  @!P2 LOP3.LUT R23, R9, 0x7ff00000, RZ, 0xc0, !PT ;  /* 0x7ff000000917a812 */ /* 0x000fe200078ec0ff */
[----:B------:R-:W-:Y:S02]  /*1cc0*/  VIADD R24, R22, 0xffffffff ;  /* 0xffffffff16187836 */ /* 0x000fe40000000000 */
[----:B------:R-:W-:Y:S02]  /*1cd0*/  DMUL R18, R16, R8 ;  /* 0x0000000810127228 */ /* 0x000fe40000000000 */
[----:B------:R-:W-:-:S05]  /*1ce0*/  VIADD R15, R23, 0xffffffff ;  /* 0xffffffff170f7836 */ /* 0x000fca0000000000 */
[----:B------:R-:W-:Y:S01]  /*1cf0*/  ISETP.GT.U32.AND P0, PT, R15, 0x7feffffe, PT ;  /* 0x7feffffe0f00780c */ /* 0x000fe20003f04070 */
[----:B------:R-:W-:-:S03]  /*1d00*/  DFMA R20, R18, -R2, R8 ;  /* 0x800000021214722b */ /* 0x000fc60000000008 */
[----:B------:R-:W-:-:S05]  /*1d10*/  ISETP.GT.U32.OR P0, PT, R24, 0x7feffffe, P0 ;  /* 0x7feffffe1800780c */ /* 0x000fca0000704470 */
[----:B------:R-:W-:-:S08]  /*1d20*/  DFMA R16, R16, R20, R18 ;  /* 0x000000141010722b */ /* 0x000fd00000000012 */
[----:B------:R-:W-:Y:S05]  /*1d30*/  @P0 BRA `(.L_x_18) ;  /* 0x00000000006c0947 */ /* 0x000fea0003800000 */
[----:B------:R-:W-:-:S04]  /*1d40*/  LOP3.LUT R18, R11, 0x7ff00000, RZ, 0xc0, !PT ;  /* 0x7ff000000b127812 */ /* 0x000fc800078ec0ff */
[CC--:B------:R-:W-:Y:S02]  /*1d50*/  VIADDMNMX R4, R13.reuse, -R18.reuse, 0xb9600000, !PT ;  /* 0xb96000000d047446 */ /* 0x0c0fe40007800912 */
[----:B------:R-:W-:Y:S02]  /*1d60*/  ISETP.GE.U32.AND P0, PT, R13, R18, PT ;  /* 0x000000120d00720c */ /* 0x000fe40003f06070 */
[----:B------:R-:W-:Y:S02]  /*1d70*/  VIMNMX R4, PT, PT, R4, 0x46a00000, PT ;  /* 0x46a0000004047848 */ /* 0x000fe40003fe0100 */
[----:B------:R-:W-:-:S05]  /*1d80*/  SEL R13, R14, 0x63400000, !P0 ;  /* 0x634000000e0d7807 */ /* 0x000fca0004000000 */
[----:B------:R-:W-:Y:S02]  /*1d90*/  IMAD.IADD R13, R4, 0x1, -R13 ;  /* 0x00000001040d7824 */ /* 0x000fe400078e0a0d */
[----:B------:R-:W-:-:S03]  /*1da0*/  IMAD.MOV.U32 R4, RZ, RZ, RZ ;  /* 0x000000ffff047224 */ /* 0x000fc600078e00ff */
[----:B------:R-:W-:-:S06]  /*1db0*/  IADD3 R5, PT, PT, R13, 0x7fe00000, RZ ;  /* 0x7fe000000d057810 */ /* 0x000fcc0007ffe0ff */
[----:B------:R-:W-:-:S10]  /*1dc0*/  DMUL R14, R16, R4 ;  /* 0x00000004100e7228 */ /* 0x000fd40000000000 */
[----:B------:R-:W-:-:S13]  /*1dd0*/  FSETP.GTU.AND P0, PT, |R15|, 1.469367938527859385e-39, PT ;  /* 0x001000000f00780b */ /* 0x000fda0003f0c200 */
[----:B------:R-:W-:Y:S05]  /*1de0*/  @P0 BRA `(.L_x_19) ;  /* 0x0000000000940947 */ /* 0x000fea0003800000 */
[----:B------:R-:W-:Y:S01]  /*1df0*/  DFMA R2, R16, -R2, R8 ;  /* 0x800000021002722b */ /* 0x000fe20000000008 */
[----:B------:R-:W-:-:S09]  /*1e00*/  IMAD.MOV.U32 R4, RZ, RZ, RZ ;  /* 0x000000ffff047224 */ /* 0x000fd200078e00ff */
[C---:B------:R-:W-:Y:S02]  /*1e10*/  FSETP.NEU.AND P0, PT, R3.reuse, RZ, PT ;  /* 0x000000ff0300720b */ /* 0x040fe40003f0d000 */
[----:B------:R-:W-:-:S04]  /*1e20*/  LOP3.LUT R11, R3, 0x80000000, R11, 0x48, !PT ;  /* 0x80000000030b7812 */ /* 0x000fc800078e480b */
[----:B------:R-:W-:-:S07]  /*1e30*/  LOP3.LUT R5, R11, R5, RZ, 0xfc, !PT ;  /* 0x000000050b057212 */ /* 0x000fce00078efcff */
[----:B------:R-:W-:Y:S05]  /*1e40*/  @!P0 BRA `(.L_x_19) ;  /* 0x00000000007c8947 */ /* 0x000fea0003800000 */
[----:B------:R-:W-:Y:S01]  /*1e50*/  IMAD.MOV R3, RZ, RZ, -R13 ;  /* 0x000000ffff037224 */ /* 0x000fe200078e0a0d */
[----:B------:R-:W-:Y:S01]  /*1e60*/  MOV R2, RZ ;  /* 0x000000ff00027202 */ /* 0x000fe20000000f00 */
[----:B------:R-:W-:-:S05]  /*1e70*/  DMUL.RP R4, R16, R4 ;  /* 0x0000000410047228 */ /* 0x000fca0000008000 */
[----:B------:R-:W-:-:S05]  /*1e80*/  DFMA R2, R14, -R2, R16 ;  /* 0x800000020e02722b */ /* 0x000fca0000000010 */
[----:B------:R-:W-:Y:S02]  /*1e90*/  LOP3.LUT R11, R5, R11, RZ, 0x3c, !PT ;  /* 0x0000000b050b7212 */ /* 0x000fe400078e3cff */
[----:B------:R-:W-:-:S04]  /*1ea0*/  IADD3 R2, PT, PT, -R13, -0x43300000, RZ ;  /* 0xbcd000000d027810 */ /* 0x000fc80007ffe1ff */
[----:B------:R-:W-:-:S04]  /*1eb0*/  FSETP.NEU.AND P0, PT, |R3|, R2, PT ;  /* 0x000000020300720b */ /* 0x000fc80003f0d200 */
[----:B------:R-:W-:Y:S02]  /*1ec0*/  FSEL R14, R4, R14, !P0 ;  /* 0x0000000e040e7208 */ /* 0x000fe40004000000 */
[----:B------:R-:W-:Y:S01]  /*1ed0*/  FSEL R15, R11, R15, !P0 ;  /* 0x0000000f0b0f7208 */ /* 0x000fe20004000000 */
[----:B------:R-:W-:Y:S06]  /*1ee0*/  BRA `(.L_x_19) ;  /* 0x0000000000547947 */ /* 0x000fec0003800000 */
.L_x_18:
[----:B------:R-:W-:-:S14]  /*1ef0*/  DSETP.NAN.AND P0, PT, R4, R4, PT ;  /* 0x000000040400722a */ /* 0x000fdc0003f08000 */
[----:B------:R-:W-:Y:S05]  /*1f00*/  @P0 BRA `(.L_x_20) ;  /* 0x0000000000440947 */ /* 0x000fea0003800000 */
[----:B------:R-:W-:-:S14]  /*1f10*/  DSETP.NAN.AND P0, PT, R10, R10, PT ;  /* 0x0000000a0a00722a */ /* 0x000fdc0003f08000 */
[----:B------:R-:W-:Y:S05]  /*1f20*/  @P0 BRA `(.L_x_21) ;  /* 0x0000000000300947 */ /* 0x000fea0003800000 */
[----:B------:R-:W-:Y:S01]  /*1f30*/  ISETP.NE.AND P0, PT, R23, R22, PT ;  /* 0x000000161700720c */ /* 0x000fe20003f05270 */
[----:B------:R-:W-:Y:S02]  /*1f40*/  IMAD.MOV.U32 R14, RZ, RZ, 0x0 ;  /* 0x00000000ff0e7424 */ /* 0x000fe400078e00ff */
[----:B------:R-:W-:-:S10]  /*1f50*/  IMAD.MOV.U32 R15, RZ, RZ, -0x80000 ;  /* 0xfff80000ff0f7424 */ /* 0x000fd400078e00ff */
[----:B------:R-:W-:Y:S05]  /*1f60*/  @!P0 BRA `(.L_x_19) ;  /* 0x0000000000348947 */ /* 0x000fea0003800000 */
[----:B------:R-:W-:Y:S02]  /*1f70*/  ISETP.NE.AND P0, PT, R23, 0x7ff00000, PT ;  /* 0x7ff000001700780c */ /* 0x000fe40003f05270 */
[----:B------:R-:W-:Y:S02]  /*1f80*/  LOP3.LUT R15, R5, 0x80000000, R11, 0x48, !PT ;  /* 0x80000000050f7812 */ /* 0x000fe400078e480b */
[----:B------:R-:W-:-:S13]  /*1f90*/  ISETP.EQ.OR P0, PT, R22, RZ, !P0 ;  /* 0x000000ff1600720c */ /* 0x000fda0004702670 */
[----:B------:R-:W-:Y:S01]  /*1fa0*/  @P0 LOP3.LUT R2, R15, 0x7ff00000, RZ, 0xfc, !PT ;  /* 0x7ff000000f020812 */ /* 0x000fe200078efcff */
[----:B------:R-:W-:Y:S01]  /*1fb0*/  @!P0 IMAD.MOV.U32 R14, RZ, RZ, RZ ;  /* 0x000000ffff0e8224 */ /* 0x000fe200078e00ff */
[----:B------:R-:W-:-:S03]  /*1fc0*/  @P0 MOV R14, RZ ;  /* 0x000000ff000e0202 */ /* 0x000fc60000000f00 */
[----:B------:R-:W-:Y:S01]  /*1fd0*/  @P0 IMAD.MOV.U32 R15, RZ, RZ, R2 ;  /* 0x000000ffff0f0224 */ /* 0x000fe200078e0002 */
[----:B------:R-:W-:Y:S06]  /*1fe0*/  BRA `(.L_x_19) ;  /* 0x0000000000147947 */ /* 0x000fec0003800000 */
.L_x_21:
[----:B------:R-:W-:Y:S01]  /*1ff0*/  LOP3.LUT R15, R11, 0x80000, RZ, 0xfc, !PT ;  /* 0x000800000b0f7812 */ /* 0x000fe200078efcff */
[----:B------:R-:W-:Y:S01]  /*2000*/  IMAD.MOV.U32 R14, RZ, RZ, R10 ;  /* 0x000000ffff0e7224 */ /* 0x000fe200078e000a */
[----:B------:R-:W-:Y:S06]  /*2010*/  BRA `(.L_x_19) ;  /* 0x0000000000087947 */ /* 0x000fec0003800000 */
.L_x_20:
[----:B------:R-:W-:Y:S01]  /*2020*/  LOP3.LUT R15, R5, 0x80000, RZ, 0xfc, !PT ;  /* 0x00080000050f7812 */ /* 0x000fe200078efcff */
[----:B------:R-:W-:-:S07]  /*2030*/  IMAD.MOV.U32 R14, RZ, RZ, R4 ;  /* 0x000000ffff0e7224 */ /* 0x000fce00078e0004 */
.L_x_19:
[----:B------:R-:W-:Y:S05]  /*2040*/  BSYNC.RECONVERGENT B1 ;  /* 0x0000000000017941 */ /* 0x000fea0003800200 */
.L_x_17:
[----:B------:R-:W-:Y:S01]  /*2050*/  IMAD.MOV.U32 R13, RZ, RZ, 0x0 ;  /* 0x00000000ff0d7424 */ /* 0x000fe200078e00ff */
[----:B------:R-:W-:Y:S01]  /*2060*/  MOV R2, R14 ;  /* 0x0000000e00027202 */ /* 0x000fe20000000f00 */
[----:B------:R-:W-:Y:S02]  /*2070*/  IMAD.MOV.U32 R3, RZ, RZ, R15 ;  /* 0x000000ffff037224 */ /* 0x000fe400078e000f */
[----:B------:R-:W-:Y:S05]  /*2080*/  RET.REL.NODEC R12 `(_Z13AverageFinderPiS_iiiiii) ;  /* 0xffffffdc0cdc7950 */ /* 0x000fea0003c3ffff */
        .weak           $__internal_1_$__cuda_sm20_dsqrt_rn_f64_mediumpath_v1
        .type           $__internal_1_$__cuda_sm20_dsqrt_rn_f64_mediumpath_v1,@function
        .size           $__internal_1_$__cuda_sm20_dsqrt_rn_f64_mediumpath_v1,(.L_x_28 - $__internal_1_$__cuda_sm20_dsqrt_rn_f64_mediumpath_v1)
$__internal_1_$__cuda_sm20_dsqrt_rn_f64_mediumpath_v1:
[----:B------:R-:W-:Y:S01]  /*2090*/  ISETP.GE.U32.AND P0, PT, R4, -0x3400000, PT ;  /* 0xfcc000000400780c */ /* 0x000fe20003f06070 */
[----:B------:R-:W-:Y:S01]  /*20a0*/  BSSY.RECONVERGENT B1, `(.L_x_22) ;  /* 0x0000026000017945 */ /* 0x000fe20003800200 */
[----:B------:R-:W-:Y:S01]  /*20b0*/  IMAD.MOV.U32 R14, RZ, RZ, R16 ;  /* 0x000000ffff0e7224 */ /* 0x000fe200078e0010 */
[----:B------:R-:W-:Y:S01]  /*20c0*/  MOV R4, R12 ;  /* 0x0000000c00047202 */ /* 0x000fe20000000f00 */
[----:B------:R-:W-:-:S09]  /*20d0*/  IMAD.MOV.U32 R5, RZ, RZ, R13 ;  /* 0x000000ffff057224 */ /* 0x000fd200078e000d */
[----:B------:R-:W-:Y:S05]  /*20e0*/  @!P0 BRA `(.L_x_23) ;  /* 0x0000000000208947 */ /* 0x000fea0003800000 */
[----:B------:R-:W-:-:S10]  /*20f0*/  DFMA.RM R4, R4, R14, R10 ;  /* 0x0000000e0404722b */ /* 0x000fd4000000400a */
[----:B------:R-:W-:-:S05]  /*2100*/  IADD3 R10, P0, PT, R4, 0x1, RZ ;  /* 0x00000001040a7810 */ /* 0x000fca0007f1e0ff */
[----:B------:R-:W-:-:S06]  /*2110*/  IMAD.X R11, RZ, RZ, R5, P0 ;  /* 0x000000ffff0b7224 */ /* 0x000fcc00000e0605 */
[----:B------:R-:W-:-:S08]  /*2120*/  DFMA.RP R8, -R4, R10, R8 ;  /* 0x0000000a0408722b */ /* 0x000fd00000008108 */
[----:B------:R-:W-:-:S06]  /*2130*/  DSETP.GT.AND P0, PT, R8, RZ, PT ;  /* 0x000000ff0800722a */ /* 0x000fcc0003f04000 */
[----:B------:R-:W-:Y:S02]  /*2140*/  FSEL R4, R10, R4, P0 ;  /* 0x000000040a047208 */ /* 0x000fe40000000000 */
[----:B------:R-:W-:Y:S01]  /*2150*/  FSEL R5, R11, R5, P0 ;  /* 0x000000050b057208 */ /* 0x000fe20000000000 */
[----:B------:R-:W-:Y:S06]  /*2160*/  BRA `(.L_x_24) ;  /* 0x0000000000647947 */ /* 0x000fec0003800000 */
.L_x_23:
[----:B------:R-:W-:-:S14]  /*2170*/  DSETP.NE.AND P0, PT, R8, RZ, PT ;  /* 0x000000ff0800722a */ /* 0x000fdc0003f05000 */
[----:B------:R-:W-:Y:S05]  /*2180*/  @!P0 BRA `(.L_x_25) ;  /* 0x0000000000588947 */ /* 0x000fea0003800000 */
[----:B------:R-:W-:-:S13]  /*2190*/  ISETP.GE.AND P0, PT, R9, RZ, PT ;  /* 0x000000ff0900720c */ /* 0x000fda0003f06270 */
[----:B------:R-:W-:Y:S01]  /*21a0*/  @!P0 IMAD.MOV.U32 R4, RZ, RZ, 0x0 ;  /* 0x00000000ff048424 */ /* 0x000fe200078e00ff */
[----:B------:R-:W-:Y:S01]  /*21b0*/  @!P0 MOV R5, 0xfff80000 ;  /* 0xfff8000000058802 */ /* 0x000fe20000000f00 */
[----:B------:R-:W-:Y:S06]  /*21c0*/  @!P0 BRA `(.L_x_24) ;  /* 0x00000000004c8947 */ /* 0x000fec0003800000 */
[----:B------:R-:W-:-:S13]  /*21d0*/  ISETP.GT.AND P0, PT, R9, 0x7fefffff, PT ;  /* 0x7fefffff0900780c */ /* 0x000fda0003f04270 */
[----:B------:R-:W-:Y:S05]  /*21e0*/  @P0 BRA `(.L_x_25) ;  /* 0x0000000000400947 */ /* 0x000fea0003800000 */
[----:B------:R-:W-:Y:S01]  /*21f0*/  DMUL R4, R8, 8.11296384146066816958e+31 ;  /* 0x4690000008047828 */ /* 0x000fe20000000000 */
[----:B------:R-:W-:Y:S02]  /*2200*/  IMAD.MOV.U32 R12, RZ, RZ, 0x0 ;  /* 0x00000000ff0c7424 */ /* 0x000fe400078e00ff */
[----:B------:R-:W-:Y:S02]  /*2210*/  IMAD.MOV.U32 R8, RZ, RZ, RZ ;  /* 0x000000ffff087224 */ /* 0x000fe400078e00ff */
[----:B------:R-:W-:Y:S01]  /*2220*/  IMAD.MOV.U32 R13, RZ, RZ, 0x3fd80000 ;  /* 0x3fd80000ff0d7424 */ /* 0x000fe200078e00ff */
[----:B------:R-:W0:Y:S03]  /*2230*/  MUFU.RSQ64H R9, R5 ;  /* 0x0000000500097308 */ /* 0x000e260000001c00 */
[----:B0-----:R-:W-:-:S08]  /*2240*/  DMUL R10, R8, R8 ;  /* 0x00000008080a7228 */ /* 0x001fd00000000000 */
[----:B------:R-:W-:-:S08]  /*2250*/  DFMA R10, R4, -R10, 1 ;  /* 0x3ff00000040a742b */ /* 0x000fd0000000080a */
[----:B------:R-:W-:Y:S02]  /*2260*/  DFMA R12, R10, R12, 0.5 ;  /* 0x3fe000000a0c742b */ /* 0x000fe4000000000c */
[----:B------:R-:W-:-:S08]  /*2270*/  DMUL R10, R8, R10 ;  /* 0x0000000a080a7228 */ /* 0x000fd00000000000 */
[----:B------:R-:W-:-:S08]  /*2280*/  DFMA R10, R12, R10, R8 ;  /* 0x0000000a0c0a722b */ /* 0x000fd00000000008 */
[----:B------:R-:W-:Y:S02]  /*2290*/  DMUL R8, R4, R10 ;  /* 0x0000000a04087228 */ /* 0x000fe40000000000 */
[----:B------:R-:W-:-:S06]  /*22a0*/  IADD3 R11, PT, PT, R11, -0x100000, RZ ;  /* 0xfff000000b0b7810 */ /* 0x000fcc0007ffe0ff */
[----:B------:R-:W-:-:S08]  /*22b0*/  DFMA R12, R8, -R8, R4 ;  /* 0x80000008080c722b */ /* 0x000fd00000000004 */
[----:B------:R-:W-:-:S10]  /*22c0*/  DFMA R4, R10, R12, R8 ;  /* 0x0000000c0a04722b */ /* 0x000fd40000000008 */
[----:B------:R-:W-:Y:S01]  /*22d0*/  VIADD R5, R5, 0xfcb00000 ;  /* 0xfcb0000005057836 */ /* 0x000fe20000000000 */
[----:B------:R-:W-:Y:S06]  /*22e0*/  BRA `(.L_x_24) ;  /* 0x0000000000047947 */ /* 0x000fec0003800000 */
.L_x_25:
[----:B------:R-:W-:-:S11]  /*22f0*/  DADD R4, R8, R8 ;  /* 0x0000000008047229 */ /* 0x000fd60000000008 */
.L_x_24:
[----:B------:R-:W-:Y:S05]  /*2300*/  BSYNC.RECONVERGENT B1 ;  /* 0x0000000000017941 */ /* 0x000fea0003800200 */
.L_x_22:
[----:B------:R-:W-:Y:S01]  /*2310*/  IMAD.MOV.U32 R3, RZ, RZ, 0x0 ;  /* 0x00000000ff037424 */ /* 0x000fe200078e00ff */
[----:B------:R-:W-:Y:S01]  /*2320*/  MOV R9, R5 ;  /* 0x0000000500097202 */ /* 0x000fe20000000f00 */
[----:B------:R-:W-:Y:S02]  /*2330*/  IMAD.MOV.U32 R8, RZ, RZ, R4 ;  /* 0x000000ffff087224 */ /* 0x000fe400078e0004 */
[----:B------:R-:W-:Y:S05]  /*2340*/  RET.REL.NODEC R2 `(_Z13AverageFinderPiS_iiiiii) ;  /* 0xffffffdc022c7950 */ /* 0x000fea0003c3ffff */
.L_x_26:
[----:B------:R-:W-:-:S00]  /*2350*/  BRA `(.L_x_26) ;  /* 0xfffffffc00fc7947 */ /* 0x000fc0000383ffff */
[----:B------:R-:W-:-:S00]  /*2360*/  NOP ;  /* 0x0000000000007918 */ /* 0x000fc00000000000 */
        /* <DEDUP_REMOVED lines=9> */
.L_x_28:


//--------------------- .nv.global.init           --------------------------
	.section	.nv.global.init,"aw",@progbits
.nv.global.init:
	.type		$str,@object
	.size		$str,(.L_0 - $str)
$str:
        /*0000*/ 	.byte	0x25, 0x64, 0x20, 0x69, 0x73, 0x20, 0x63, 0x6c, 0x6f, 0x73, 0x65, 0x2c, 0x20, 0x52, 0x4d, 0x53
        /*0010*/ 	.byte	0x44, 0x20, 0x3a, 0x20, 0x25, 0x66, 0x0a, 0x00
.L_0:


//--------------------- .nv.shared.reserved.0     --------------------------
	.section	.nv.shared.reserved.0,"aw",@nobits
	.weak		__nv_reservedSMEM_offset_0_alias
	.size		__nv_reservedSMEM_offset_0_alias, 0, 64
	.other		__nv_reservedSMEM_offset_0_alias,@"STO_CUDA_RESERVED_SHARED STV_DEFAULT"
__nv_reservedSMEM_offset_0_alias:
	.zero		0
	.zero		64


//--------------------- .nv.constant0._Z13AverageFinderPiS_iiiiii --------------------------
	.section	.nv.constant0._Z13AverageFinderPiS_iiiiii,"a",@progbits
	.sectionflags	@""
	.align	4
.nv.constant0._Z13AverageFinderPiS_iiiiii:
	.zero		936


//--------------------- SYMBOLS --------------------------

	.type		.nv.reservedSmem.offset0,@object
	.size		.nv.reservedSmem.offset0,0x4
	.type		vprintf,@function
